	.target	sm_90a

	.elftype	@"ET_EXEC"


//--------------------- .note.nv.tkinfo           --------------------------
	.section	.note.nv.tkinfo,"",@"SHT_NOTE"
	.sectionflags	@"SHF_NOTE_NV_TKINFO"
	.tkinfo
        /*0018*/ 	.word	0x00000002
        /*0030*/ 	.string	""
        /*0030*/ 	.string	"ptxas"
        /*0030*/ 	.string	"Cuda compilation tools, release 13.0, V13.0.88"
        /*0030*/ 	.string	"Build cuda_13.0.r13.0/compiler.36424714_0"
        /*0030*/ 	.string	"-arch sm_90a -m 64 "



//--------------------- .note.nv.cuinfo           --------------------------
	.section	.note.nv.cuinfo,"",@"SHT_NOTE"
	.sectionflags	@"SHF_NOTE_NV_CUINFO"
        /*0018*/ 	.short	0x0002
        /*001a*/ 	.short	0x005a
        /*001c*/ 	.short	0x0082
	.zero		2


//--------------------- .nv.info                  --------------------------
	.section	.nv.info,"",@"SHT_CUDA_INFO"
	.align	4


	//----- nvinfo : EIATTR_REGCOUNT
	.align		4
        /*0000*/ 	.byte	0x04, 0x2f
        /*0002*/ 	.short	(.L_18 - .L_17)
	.align		4
.L_17:
        /*0004*/ 	.word	index@(_ZN7cutlass13device_kernelINS_4gemm6kernel13GemmUniversalIN4cute5tupleIJiiiiEEENS1_10collective13CollectiveMmaINS1_34MainloopSm90TmaGmmaWarpSpecializedILi6ENS5_IJNS4_1CILi2EEENSA_ILi1EEESC_EEENS1_35KernelTmaWarpSpecializedCooperativeEEENS5_IJNSA_ILi128EEESG_NSA_ILi64EEEEEENS_6half_tENS5_IJlSC_lEEESJ_SK_NS4_8TiledMMAINS4_8MMA_AtomIJNS4_4SM904GMMA26MMA_64x128x16_F32F16F16_SSILNSO_5MajorE0ELSQ_0ELNSO_7ScaleInE1ELSR_1EEEEEENS4_6LayoutISD_NS5_IJSC_NSA_ILi0EEESV_EEEEENS5_IJNS4_10UnderscoreESY_SY_EEEEENS4_13SM90_TMA_LOADENS4_14ComposedLayoutINS4_7SwizzleILi3ELi4ELi3EEENS4_18smem_ptr_flag_bitsILi16EEENSU_INS5_IJNSA_ILi8EEESH_EEENS5_IJSH_SC_EEEEEEEvNS4_8identityENS4_23SM90_TMA_LOAD_MULTICASTES1B_vS1C_EENS_8epilogue10collective18CollectiveEpilogueINS1F_22Sm90TmaWarpSpecializedILi4ELi2ELi16ELb1ELb0EEEJSI_NS5_IJSG_NSA_ILi32EEEEEESJ_SK_SJ_SK_NS1F_6fusion15FusionCallbacksIS1J_NS1M_23LinCombPerRowBiasEltActINS1F_6thread4ReLuESJ_fSJ_SJ_fLi8ELNS_15FloatRoundStyleE2EEESI_S1L_JEEES11_NS12_INS13_ILi2ELi4ELi3EEES16_NSU_INS5_IJS17_S1K_EEENS5_IJS1K_SC_EEEEEEENS4_17SM75_U32x4_LDSM_NENS4_14SM90_TMA_STOREES1Y_NS4_17SM90_U32x4_STSM_NENS4_9Copy_AtomIJS21_SJ_EEEvEEEvvEEEEvNT_6ParamsE)
        /*0008*/ 	.word	0x000000a8


	//----- nvinfo : EIATTR_FRAME_SIZE
	.align		4
.L_18:
        /*000c*/ 	.byte	0x04, 0x11
        /*000e*/ 	.short	(.L_20 - .L_19)
	.align		4
.L_19:
        /*0010*/ 	.word	index@(_ZN7cutlass13device_kernelINS_4gemm6kernel13GemmUniversalIN4cute5tupleIJiiiiEEENS1_10collective13CollectiveMmaINS1_34MainloopSm90TmaGmmaWarpSpecializedILi6ENS5_IJNS4_1CILi2EEENSA_ILi1EEESC_EEENS1_35KernelTmaWarpSpecializedCooperativeEEENS5_IJNSA_ILi128EEESG_NSA_ILi64EEEEEENS_6half_tENS5_IJlSC_lEEESJ_SK_NS4_8TiledMMAINS4_8MMA_AtomIJNS4_4SM904GMMA26MMA_64x128x16_F32F16F16_SSILNSO_5MajorE0ELSQ_0ELNSO_7ScaleInE1ELSR_1EEEEEENS4_6LayoutISD_NS5_IJSC_NSA_ILi0EEESV_EEEEENS5_IJNS4_10UnderscoreESY_SY_EEEEENS4_13SM90_TMA_LOADENS4_14ComposedLayoutINS4_7SwizzleILi3ELi4ELi3EEENS4_18smem_ptr_flag_bitsILi16EEENSU_INS5_IJNSA_ILi8EEESH_EEENS5_IJSH_SC_EEEEEEEvNS4_8identityENS4_23SM90_TMA_LOAD_MULTICASTES1B_vS1C_EENS_8epilogue10collective18CollectiveEpilogueINS1F_22Sm90TmaWarpSpecializedILi4ELi2ELi16ELb1ELb0EEEJSI_NS5_IJSG_NSA_ILi32EEEEEESJ_SK_SJ_SK_NS1F_6fusion15FusionCallbacksIS1J_NS1M_23LinCombPerRowBiasEltActINS1F_6thread4ReLuESJ_fSJ_SJ_fLi8ELNS_15FloatRoundStyleE2EEESI_S1L_JEEES11_NS12_INS13_ILi2ELi4ELi3EEES16_NSU_INS5_IJS17_S1K_EEENS5_IJS1K_SC_EEEEEEENS4_17SM75_U32x4_LDSM_NENS4_14SM90_TMA_STOREES1Y_NS4_17SM90_U32x4_STSM_NENS4_9Copy_AtomIJS21_SJ_EEEvEEEvvEEEEvNT_6ParamsE)
        /*0014*/ 	.word	0x00000000


	//----- nvinfo : EIATTR_MIN_STACK_SIZE
	.align		4
.L_20:
        /*0018*/ 	.byte	0x04, 0x12
        /*001a*/ 	.short	(.L_22 - .L_21)
	.align		4
.L_21:
        /*001c*/ 	.word	index@(_ZN7cutlass13device_kernelINS_4gemm6kernel13GemmUniversalIN4cute5tupleIJiiiiEEENS1_10collective13CollectiveMmaINS1_34MainloopSm90TmaGmmaWarpSpecializedILi6ENS5_IJNS4_1CILi2EEENSA_ILi1EEESC_EEENS1_35KernelTmaWarpSpecializedCooperativeEEENS5_IJNSA_ILi128EEESG_NSA_ILi64EEEEEENS_6half_tENS5_IJlSC_lEEESJ_SK_NS4_8TiledMMAINS4_8MMA_AtomIJNS4_4SM904GMMA26MMA_64x128x16_F32F16F16_SSILNSO_5MajorE0ELSQ_0ELNSO_7ScaleInE1ELSR_1EEEEEENS4_6LayoutISD_NS5_IJSC_NSA_ILi0EEESV_EEEEENS5_IJNS4_10UnderscoreESY_SY_EEEEENS4_13SM90_TMA_LOADENS4_14ComposedLayoutINS4_7SwizzleILi3ELi4ELi3EEENS4_18smem_ptr_flag_bitsILi16EEENSU_INS5_IJNSA_ILi8EEESH_EEENS5_IJSH_SC_EEEEEEEvNS4_8identityENS4_23SM90_TMA_LOAD_MULTICASTES1B_vS1C_EENS_8epilogue10collective18CollectiveEpilogueINS1F_22Sm90TmaWarpSpecializedILi4ELi2ELi16ELb1ELb0EEEJSI_NS5_IJSG_NSA_ILi32EEEEEESJ_SK_SJ_SK_NS1F_6fusion15FusionCallbacksIS1J_NS1M_23LinCombPerRowBiasEltActINS1F_6thread4ReLuESJ_fSJ_SJ_fLi8ELNS_15FloatRoundStyleE2EEESI_S1L_JEEES11_NS12_INS13_ILi2ELi4ELi3EEES16_NSU_INS5_IJS17_S1K_EEENS5_IJS1K_SC_EEEEEEENS4_17SM75_U32x4_LDSM_NENS4_14SM90_TMA_STOREES1Y_NS4_17SM90_U32x4_STSM_NENS4_9Copy_AtomIJS21_SJ_EEEvEEEvvEEEEvNT_6ParamsE)
        /*0020*/ 	.word	0x00000000
.L_22:


//--------------------- .nv.compat                --------------------------
	.section	.nv.compat,"",@"SHT_CUDA_COMPAT_INFO"
	.align	4
        /*0000*/ 	.byte	0x02, 0x09, 0x01, 0x00, 0x02, 0x02, 0x04, 0x00, 0x02, 0x05, 0x05, 0x00, 0x03, 0x07, 0x01, 0x01
        /*0010*/ 	.byte	0x02, 0x03, 0x01, 0x00, 0x02, 0x06, 0x01, 0x00, 0x04, 0x0b, 0x08, 0x00, 0x00, 0x00, 0x00, 0x00
        /*0020*/ 	.byte	0x00, 0x00, 0x00, 0x00


//--------------------- .nv.info._ZN7cutlass13device_kernelINS_4gemm6kernel13GemmUniversalIN4cute5tupleIJiiiiEEENS1_10collective13CollectiveMmaINS1_34MainloopSm90TmaGmmaWarpSpecializedILi6ENS5_IJNS4_1CILi2EEENSA_ILi1EEESC_EEENS1_35KernelTmaWarpSpecializedCooperativeEEENS5_IJNSA_ILi128EEESG_NSA_ILi64EEEEEENS_6half_tENS5_IJlSC_lEEESJ_SK_NS4_8TiledMMAINS4_8MMA_AtomIJNS4_4SM904GMMA26MMA_64x128x16_F32F16F16_SSILNSO_5MajorE0ELSQ_0ELNSO_7ScaleInE1ELSR_1EEEEEENS4_6LayoutISD_NS5_IJSC_NSA_ILi0EEESV_EEEEENS5_IJNS4_10UnderscoreESY_SY_EEEEENS4_13SM90_TMA_LOADENS4_14ComposedLayoutINS4_7SwizzleILi3ELi4ELi3EEENS4_18smem_ptr_flag_bitsILi16EEENSU_INS5_IJNSA_ILi8EEESH_EEENS5_IJSH_SC_EEEEEEEvNS4_8identityENS4_23SM90_TMA_LOAD_MULTICASTES1B_vS1C_EENS_8epilogue10collective18CollectiveEpilogueINS1F_22Sm90TmaWarpSpecializedILi4ELi2ELi16ELb1ELb0EEEJSI_NS5_IJSG_NSA_ILi32EEEEEESJ_SK_SJ_SK_NS1F_6fusion15FusionCallbacksIS1J_NS1M_23LinCombPerRowBiasEltActINS1F_6thread4ReLuESJ_fSJ_SJ_fLi8ELNS_15FloatRoundStyleE2EEESI_S1L_JEEES11_NS12_INS13_ILi2ELi4ELi3EEES16_NSU_INS5_IJS17_S1K_EEENS5_IJS1K_SC_EEEEEEENS4_17SM75_U32x4_LDSM_NENS4_14SM90_TMA_STOREES1Y_NS4_17SM90_U32x4_STSM_NENS4_9Copy_AtomIJS21_SJ_EEEvEEEvvEEEEvNT_6ParamsE --------------------------
	.section	.nv.info._ZN7cutlass13device_kernelINS_4gemm6kernel13GemmUniversalIN4cute5tupleIJiiiiEEENS1_10collective13CollectiveMmaINS1_34MainloopSm90TmaGmmaWarpSpecializedILi6ENS5_IJNS4_1CILi2EEENSA_ILi1EEESC_EEENS1_35KernelTmaWarpSpecializedCooperativeEEENS5_IJNSA_ILi128EEESG_NSA_ILi64EEEEEENS_6half_tENS5_IJlSC_lEEESJ_SK_NS4_8TiledMMAINS4_8MMA_AtomIJNS4_4SM904GMMA26MMA_64x128x16_F32F16F16_SSILNSO_5MajorE0ELSQ_0ELNSO_7ScaleInE1ELSR_1EEEEEENS4_6LayoutISD_NS5_IJSC_NSA_ILi0EEESV_EEEEENS5_IJNS4_10UnderscoreESY_SY_EEEEENS4_13SM90_TMA_LOADENS4_14ComposedLayoutINS4_7SwizzleILi3ELi4ELi3EEENS4_18smem_ptr_flag_bitsILi16EEENSU_INS5_IJNSA_ILi8EEESH_EEENS5_IJSH_SC_EEEEEEEvNS4_8identityENS4_23SM90_TMA_LOAD_MULTICASTES1B_vS1C_EENS_8epilogue10collective18CollectiveEpilogueINS1F_22Sm90TmaWarpSpecializedILi4ELi2ELi16ELb1ELb0EEEJSI_NS5_IJSG_NSA_ILi32EEEEEESJ_SK_SJ_SK_NS1F_6fusion15FusionCallbacksIS1J_NS1M_23LinCombPerRowBiasEltActINS1F_6thread4ReLuESJ_fSJ_SJ_fLi8ELNS_15FloatRoundStyleE2EEESI_S1L_JEEES11_NS12_INS13_ILi2ELi4ELi3EEES16_NSU_INS5_IJS17_S1K_EEENS5_IJS1K_SC_EEEEEEENS4_17SM75_U32x4_LDSM_NENS4_14SM90_TMA_STOREES1Y_NS4_17SM90_U32x4_STSM_NENS4_9Copy_AtomIJS21_SJ_EEEvEEEvvEEEEvNT_6ParamsE,"",@"SHT_CUDA_INFO"
	.sectionflags	@""
	.align	4


	//----- nvinfo : EIATTR_CUDA_API_VERSION
	.align		4
        /*0000*/ 	.byte	0x04, 0x37
        /*0002*/ 	.short	(.L_24 - .L_23)
.L_23:
        /*0004*/ 	.word	0x00000082


	//----- nvinfo : EIATTR_KPARAM_INFO
	.align		4
.L_24:
        /*0008*/ 	.byte	0x04, 0x17
        /*000a*/ 	.short	(.L_26 - .L_25)
.L_25:
        /*000c*/ 	.word	0x00000000
        /*0010*/ 	.short	0x0000
        /*0012*/ 	.short	0x0070
        /*0014*/ 	.byte	0x00, 0xf0, 0x01, 0x1c


	//----- nvinfo : EIATTR_SPARSE_MMA_MASK
	.align		4
.L_26:
        /*0018*/ 	.byte	0x03, 0x50
        /*001a*/ 	.short	0x0000


	//----- nvinfo : EIATTR_MAXREG_COUNT
	.align		4
        /*001c*/ 	.byte	0x03, 0x1b
        /*001e*/ 	.short	0x00a8


	//----- nvinfo : EIATTR_NUM_BARRIERS
	.align		4
        /*0020*/ 	.byte	0x02, 0x4c
        /*0022*/ 	.byte	0x02
	.zero		1


	//----- nvinfo : EIATTR_EXTERNS
	.align		4
        /*0024*/ 	.byte	0x04, 0x0f
        /*0026*/ 	.short	(.L_28 - .L_27)


	//   ....[0]....
	.align		4
.L_27:
        /*0028*/ 	.word	index@(__assertfail)


	//----- nvinfo : EIATTR_MERCURY_ISA_VERSION
	.align		4
.L_28:
        /*002c*/ 	.byte	0x03, 0x5f
        /*002e*/ 	.short	0x0101


	//----- nvinfo : EIATTR_INT_WARP_WIDE_INSTR_OFFSETS
	.align		4
        /*0030*/ 	.byte	0x04, 0x31
        /*0032*/ 	.short	(.L_30 - .L_29)


	//   ....[0]....
.L_29:
        /*0034*/ 	.word	0x00000a30


	//   ....[1]....
        /*0038*/ 	.word	0x00000b00


	//   ....[2]....
        /*003c*/ 	.word	0x00000b90


	//   ....[3]....
        /*0040*/ 	.word	0x00002390


	//----- nvinfo : EIATTR_COOP_GROUP_MASK_REGIDS
	.align		4
.L_30:
        /*0044*/ 	.byte	0x04, 0x29
        /*0046*/ 	.short	(.L_32 - .L_31)


	//   ....[0]....
.L_31:
        /*0048*/ 	.word	0xffffffff


	//   ....[1]....
        /*004c*/ 	.word	0xffffffff


	//   ....[2]....
        /*0050*/ 	.word	0xffffffff


	//   ....[3]....
        /*0054*/ 	.word	0xffffffff


	//   ....[4]....
        /*0058*/ 	.word	0xffffffff


	//   ....[5]....
        /*005c*/ 	.word	0xffffffff


	//   ....[6]....
        /*0060*/ 	.word	0xffffffff


	//----- nvinfo : EIATTR_COOP_GROUP_INSTR_OFFSETS
	.align		4
.L_32:
        /*0064*/ 	.byte	0x04, 0x28
        /*0066*/ 	.short	(.L_34 - .L_33)


	//   ....[0]....
.L_33:
        /*0068*/ 	.word	0x00000070


	//   ....[1]....
        /*006c*/ 	.word	0x00000080


	//   ....[2]....
        /*0070*/ 	.word	0x00000440


	//   ....[3]....
        /*0074*/ 	.word	0x00000610


	//   ....[4]....
        /*0078*/ 	.word	0x00000840


	//   ....[5]....
        /*007c*/ 	.word	0x00000cc0


	//   ....[6]....
        /*0080*/ 	.word	0x000019b0


	//----- nvinfo : EIATTR_REG_RECONFIG
	.align		4
.L_34:
        /*0084*/ 	.byte	0x01, 0x54
	.zero		2


	//----- nvinfo : EIATTR_SYSCALL_OFFSETS
	.align		4
        /*0088*/ 	.byte	0x04, 0x46
        /*008a*/ 	.short	(.L_36 - .L_35)


	//   ....[0]....
.L_35:
        /*008c*/ 	.word	0x00001ba0


	//   ....[1]....
        /*0090*/ 	.word	0x00002670


	//   ....[2]....
        /*0094*/ 	.word	0x00002760


	//----- nvinfo : EIATTR_MBARRIER_INSTR_OFFSETS
	.align		4
.L_36:
        /*0098*/ 	.byte	0x04, 0x39
        /*009a*/ 	.short	(.L_38 - .L_37)


	//   ....[0]....
.L_37:
        /*009c*/ 	.word	0x00000540
        /*00a0*/ 	.word	0x000000ff
        /*00a4*/ 	.word	0x00000000
        /*00a8*/ 	.short	0x0100
        /*00aa*/ 	.byte	0x08
	.zero		1


	//   ....[1]....
        /*00ac*/ 	.word	0x00000550
        /*00b0*/ 	.word	0x000000ff
        /*00b4*/ 	.word	0x00000030
        /*00b8*/ 	.short	0x0100
        /*00ba*/ 	.byte	0x08
	.zero		1


	//   ....[2]....
        /*00bc*/ 	.word	0x00000560
        /*00c0*/ 	.word	0x000000ff
        /*00c4*/ 	.word	0x00000008
        /*00c8*/ 	.short	0x0100
        /*00ca*/ 	.byte	0x08
	.zero		1


	//   ....[3]....
        /*00cc*/ 	.word	0x00000570
        /*00d0*/ 	.word	0x000000ff
        /*00d4*/ 	.word	0x00000038
        /*00d8*/ 	.short	0x0100
        /*00da*/ 	.byte	0x08
	.zero		1


	//   ....[4]....
        /*00dc*/ 	.word	0x00000580
        /*00e0*/ 	.word	0x000000ff
        /*00e4*/ 	.word	0x00000010
        /*00e8*/ 	.short	0x0100
        /*00ea*/ 	.byte	0x08
	.zero		1


	//   ....[5]....
        /*00ec*/ 	.word	0x00000590
        /*00f0*/ 	.word	0x000000ff
        /*00f4*/ 	.word	0x00000040
        /*00f8*/ 	.short	0x0100
        /*00fa*/ 	.byte	0x08
	.zero		1


	//   ....[6]....
        /*00fc*/ 	.word	0x000005a0
        /*0100*/ 	.word	0x000000ff
        /*0104*/ 	.word	0x00000018
        /*0108*/ 	.short	0x0100
        /*010a*/ 	.byte	0x08
	.zero		1


	//   ....[7]....
        /*010c*/ 	.word	0x000005b0
        /*0110*/ 	.word	0x000000ff
        /*0114*/ 	.word	0x00000048
        /*0118*/ 	.short	0x0100
        /*011a*/ 	.byte	0x08
	.zero		1


	//   ....[8]....
        /*011c*/ 	.word	0x000005c0
        /*0120*/ 	.word	0x000000ff
        /*0124*/ 	.word	0x00000020
        /*0128*/ 	.short	0x0100
        /*012a*/ 	.byte	0x08
	.zero		1


	//   ....[9]....
        /*012c*/ 	.word	0x000005d0
        /*0130*/ 	.word	0x000000ff
        /*0134*/ 	.word	0x00000050
        /*0138*/ 	.short	0x0100
        /*013a*/ 	.byte	0x08
	.zero		1


	//   ....[10]....
        /*013c*/ 	.word	0x000005e0
        /*0140*/ 	.word	0x000000ff
        /*0144*/ 	.word	0x00000028
        /*0148*/ 	.short	0x0100
        /*014a*/ 	.byte	0x08
	.zero		1


	//   ....[11]....
        /*014c*/ 	.word	0x000005f0
        /*0150*/ 	.word	0x000000ff
        /*0154*/ 	.word	0x00000058
        /*0158*/ 	.short	0x0100
        /*015a*/ 	.byte	0x08
	.zero		1


	//   ....[12]....
        /*015c*/ 	.word	0x00000750
        /*0160*/ 	.word	0x000000ff
        /*0164*/ 	.word	0x00000060
        /*0168*/ 	.short	0x0100
        /*016a*/ 	.byte	0x08
	.zero		1


	//   ....[13]....
        /*016c*/ 	.word	0x00000760
        /*0170*/ 	.word	0x000000ff
        /*0174*/ 	.word	0x00000080
        /*0178*/ 	.short	0x0100
        /*017a*/ 	.byte	0x08
	.zero		1


	//   ....[14]....
        /*017c*/ 	.word	0x00000770
        /*0180*/ 	.word	0x000000ff
        /*0184*/ 	.word	0x00000068
        /*0188*/ 	.short	0x0100
        /*018a*/ 	.byte	0x08
	.zero		1


	//   ....[15]....
        /*018c*/ 	.word	0x00000780
        /*0190*/ 	.word	0x000000ff
        /*0194*/ 	.word	0x00000088
        /*0198*/ 	.short	0x0100
        /*019a*/ 	.byte	0x08
	.zero		1


	//   ....[16]....
        /*019c*/ 	.word	0x00000790
        /*01a0*/ 	.word	0x000000ff
        /*01a4*/ 	.word	0x00000070
        /*01a8*/ 	.short	0x0100
        /*01aa*/ 	.byte	0x08
	.zero		1


	//   ....[17]....
        /*01ac*/ 	.word	0x000007a0
        /*01b0*/ 	.word	0x000000ff
        /*01b4*/ 	.word	0x00000090
        /*01b8*/ 	.short	0x0100
        /*01ba*/ 	.byte	0x08
	.zero		1


	//   ....[18]....
        /*01bc*/ 	.word	0x000007b0
        /*01c0*/ 	.word	0x000000ff
        /*01c4*/ 	.word	0x00000078
        /*01c8*/ 	.short	0x0100
        /*01ca*/ 	.byte	0x08
	.zero		1


	//   ....[19]....
        /*01cc*/ 	.word	0x000007c0
        /*01d0*/ 	.word	0x000000ff
        /*01d4*/ 	.word	0x00000098
        /*01d8*/ 	.short	0x0100
        /*01da*/ 	.byte	0x08
	.zero		1


	//   ....[20]....
        /*01dc*/ 	.word	0x00000c00
        /*01e0*/ 	.word	0x000000ff
        /*01e4*/ 	.word	0x000000a0
        /*01e8*/ 	.short	0x0100
        /*01ea*/ 	.byte	0x06
	.zero		1


	//   ....[21]....
        /*01ec*/ 	.word	0x00000c70
        /*01f0*/ 	.word	0x000000ff
        /*01f4*/ 	.word	0x000000a8
        /*01f8*/ 	.short	0x0100
        /*01fa*/ 	.byte	0x06
	.zero		1


	//   ....[22]....
        /*01fc*/ 	.word	0x00001c20
        /*0200*/ 	.word	0x00000003
        /*0204*/ 	.word	0x00000000
        /*0208*/ 	.short	0x010a
        /*020a*/ 	.byte	0x3f
	.zero		1


	//   ....[23]....
        /*020c*/ 	.word	0x00001c80
        /*0210*/ 	.word	0x00000003
        /*0214*/ 	.word	0x00000000
        /*0218*/ 	.short	0x010a
        /*021a*/ 	.byte	0x3f
	.zero		1


	//   ....[24]....
        /*021c*/ 	.word	0x00001fa0
        /*0220*/ 	.word	0x000000ff
        /*0224*/ 	.word	0x00000000
        /*0228*/ 	.short	0x010a
        /*022a*/ 	.byte	0x04
	.zero		1


	//   ....[25]....
        /*022c*/ 	.word	0x00001fe0
        /*0230*/ 	.word	0x000000ff
        /*0234*/ 	.word	0x00000000
        /*0238*/ 	.short	0x010a
        /*023a*/ 	.byte	0x04
	.zero		1


	//   ....[26]....
        /*023c*/ 	.word	0x00002240
        /*0240*/ 	.word	0x00000005
        /*0244*/ 	.word	0x00000000
        /*0248*/ 	.short	0x0101
        /*024a*/ 	.byte	0x3f
	.zero		1


	//   ....[27]....
        /*024c*/ 	.word	0x00002430
        /*0250*/ 	.word	0x00000003
        /*0254*/ 	.word	0x00000000
        /*0258*/ 	.short	0x0101
        /*025a*/ 	.byte	0x3f
	.zero		1


	//   ....[28]....
        /*025c*/ 	.word	0x00002f80
        /*0260*/ 	.word	0x000000ff
        /*0264*/ 	.word	0x00000060
        /*0268*/ 	.short	0x010a
        /*026a*/ 	.byte	0x33
	.zero		1


	//   ....[29]....
        /*026c*/ 	.word	0x000035f0
        /*0270*/ 	.word	0x000000ff
        /*0274*/ 	.word	0x00000000
        /*0278*/ 	.short	0x0101
        /*027a*/ 	.byte	0x04
	.zero		1


	//   ....[30]....
        /*027c*/ 	.word	0x000036e0
        /*0280*/ 	.word	0x0000000e
        /*0284*/ 	.word	0x00000060
        /*0288*/ 	.short	0x010a
        /*028a*/ 	.byte	0x3f
	.zero		1


	//   ....[31]....
        /*028c*/ 	.word	0x00003cd0
        /*0290*/ 	.word	0x000000ff
        /*0294*/ 	.word	0x00000000
        /*0298*/ 	.short	0x0101
        /*029a*/ 	.byte	0x04
	.zero		1


	//   ....[32]....
        /*029c*/ 	.word	0x00003dd0
        /*02a0*/ 	.word	0x0000000c
        /*02a4*/ 	.word	0x00000060
        /*02a8*/ 	.short	0x010a
        /*02aa*/ 	.byte	0x3f
	.zero		1


	//   ....[33]....
        /*02ac*/ 	.word	0x00004400
        /*02b0*/ 	.word	0x000000ff
        /*02b4*/ 	.word	0x00000000
        /*02b8*/ 	.short	0x0101
        /*02ba*/ 	.byte	0x04
	.zero		1


	//   ....[34]....
        /*02bc*/ 	.word	0x000044f0
        /*02c0*/ 	.word	0x0000000d
        /*02c4*/ 	.word	0x00000060
        /*02c8*/ 	.short	0x010a
        /*02ca*/ 	.byte	0x3f
	.zero		1


	//   ....[35]....
        /*02cc*/ 	.word	0x00004ad0
        /*02d0*/ 	.word	0x000000ff
        /*02d4*/ 	.word	0x00000000
        /*02d8*/ 	.short	0x0101
        /*02da*/ 	.byte	0x04
	.zero		1


	//   ....[36]....
        /*02dc*/ 	.word	0x000053e0
        /*02e0*/ 	.word	0x000000ff
        /*02e4*/ 	.word	0x00000000
        /*02e8*/ 	.short	0x0101
        /*02ea*/ 	.byte	0x04
	.zero		1


	//   ....[37]....
        /*02ec*/ 	.word	0x000059f0
        /*02f0*/ 	.word	0x000000ff
        /*02f4*/ 	.word	0x000000a8
        /*02f8*/ 	.short	0x010a
        /*02fa*/ 	.byte	0x04
	.zero		1


	//   ....[38]....
        /*02fc*/ 	.word	0x00005e00
        /*0300*/ 	.word	0x000000ff
        /*0304*/ 	.word	0x00000080
        /*0308*/ 	.short	0x010a
        /*030a*/ 	.byte	0x05
	.zero		1


	//   ....[39]....
        /*030c*/ 	.word	0x00005ef0
        /*0310*/ 	.word	0x000000ff
        /*0314*/ 	.word	0x00000060
        /*0318*/ 	.short	0x010b
        /*031a*/ 	.byte	0x05
	.zero		1


	//   ....[40]....
        /*031c*/ 	.word	0x00005f50
        /*0320*/ 	.word	0x000000ff
        /*0324*/ 	.word	0x00000000
        /*0328*/ 	.short	0x0101
        /*032a*/ 	.byte	0x04
	.zero		1


	//   ....[41]....
        /*032c*/ 	.word	0x00005f80
        /*0330*/ 	.word	0x000000ff
        /*0334*/ 	.word	0x00000088
        /*0338*/ 	.short	0x010a
        /*033a*/ 	.byte	0x05
	.zero		1


	//   ....[42]....
        /*033c*/ 	.word	0x00006090
        /*0340*/ 	.word	0x000000ff
        /*0344*/ 	.word	0x00000068
        /*0348*/ 	.short	0x010b
        /*034a*/ 	.byte	0x05
	.zero		1


	//   ....[43]....
        /*034c*/ 	.word	0x000060f0
        /*0350*/ 	.word	0x000000ff
        /*0354*/ 	.word	0x00000000
        /*0358*/ 	.short	0x0101
        /*035a*/ 	.byte	0x04
	.zero		1


	//   ....[44]....
        /*035c*/ 	.word	0x00006120
        /*0360*/ 	.word	0x000000ff
        /*0364*/ 	.word	0x00000090
        /*0368*/ 	.short	0x010a
        /*036a*/ 	.byte	0x05
	.zero		1


	//   ....[45]....
        /*036c*/ 	.word	0x00006230
        /*0370*/ 	.word	0x000000ff
        /*0374*/ 	.word	0x00000070
        /*0378*/ 	.short	0x010b
        /*037a*/ 	.byte	0x05
	.zero		1


	//   ....[46]....
        /*037c*/ 	.word	0x00006290
        /*0380*/ 	.word	0x000000ff
        /*0384*/ 	.word	0x00000000
        /*0388*/ 	.short	0x0101
        /*038a*/ 	.byte	0x04
	.zero		1


	//   ....[47]....
        /*038c*/ 	.word	0x000062c0
        /*0390*/ 	.word	0x000000ff
        /*0394*/ 	.word	0x00000098
        /*0398*/ 	.short	0x010a
        /*039a*/ 	.byte	0x05
	.zero		1


	//   ....[48]....
        /*039c*/ 	.word	0x000063d0
        /*03a0*/ 	.word	0x000000ff
        /*03a4*/ 	.word	0x00000078
        /*03a8*/ 	.short	0x010b
        /*03aa*/ 	.byte	0x05
	.zero		1


	//   ....[49]....
        /*03ac*/ 	.word	0x000064c0
        /*03b0*/ 	.word	0x000000ff
        /*03b4*/ 	.word	0x00000000
        /*03b8*/ 	.short	0x0101
        /*03ba*/ 	.byte	0x04
	.zero		1


	//   ....[50]....
        /*03bc*/ 	.word	0x00006b00
        /*03c0*/ 	.word	0x00000003
        /*03c4*/ 	.word	0x00000080
        /*03c8*/ 	.short	0x010a
        /*03ca*/ 	.byte	0x3f
	.zero		1


	//   ....[51]....
        /*03cc*/ 	.word	0x00006b40
        /*03d0*/ 	.word	0x00000003
        /*03d4*/ 	.word	0x00000088
        /*03d8*/ 	.short	0x010a
        /*03da*/ 	.byte	0x3f
	.zero		1


	//   ....[52]....
        /*03dc*/ 	.word	0x00006b80
        /*03e0*/ 	.word	0x00000003
        /*03e4*/ 	.word	0x00000090
        /*03e8*/ 	.short	0x010a
        /*03ea*/ 	.byte	0x3f
	.zero		1


	//   ....[53]....
        /*03ec*/ 	.word	0x00006bd0
        /*03f0*/ 	.word	0x00000003
        /*03f4*/ 	.word	0x00000098
        /*03f8*/ 	.short	0x010a
        /*03fa*/ 	.byte	0x3f
	.zero		1


	//   ....[54]....
        /*03fc*/ 	.word	0x00006f20
        /*0400*/ 	.word	0x0000000e
        /*0404*/ 	.word	0x00000030
        /*0408*/ 	.short	0x010a
        /*040a*/ 	.byte	0x3f
	.zero		1


	//   ....[55]....
        /*040c*/ 	.word	0x000072b0
        /*0410*/ 	.word	0x00000006
        /*0414*/ 	.word	0x000000a8
        /*0418*/ 	.short	0x0101
        /*041a*/ 	.byte	0x3f
	.zero		1


	//   ....[56]....
        /*041c*/ 	.word	0x000079c0
        /*0420*/ 	.word	0x00000007
        /*0424*/ 	.word	0x00000000
        /*0428*/ 	.short	0x010a
        /*042a*/ 	.byte	0x3f
	.zero		1


	//   ....[57]....
        /*042c*/ 	.word	0x00007a40
        /*0430*/ 	.word	0x00000008
        /*0434*/ 	.word	0x00000000
        /*0438*/ 	.short	0x010a
        /*043a*/ 	.byte	0x3f
	.zero		1


	//   ....[58]....
        /*043c*/ 	.word	0x00007ad0
        /*0440*/ 	.word	0x00000009
        /*0444*/ 	.word	0x00000000
        /*0448*/ 	.short	0x010a
        /*044a*/ 	.byte	0x3f
	.zero		1


	//   ....[59]....
        /*044c*/ 	.word	0x00007b60
        /*0450*/ 	.word	0x00000008
        /*0454*/ 	.word	0x00000000
        /*0458*/ 	.short	0x010a
        /*045a*/ 	.byte	0x3f
	.zero		1


	//   ....[60]....
        /*045c*/ 	.word	0x00007bf0
        /*0460*/ 	.word	0x0000000b
        /*0464*/ 	.word	0x00000000
        /*0468*/ 	.short	0x010a
        /*046a*/ 	.byte	0x3f
	.zero		1


	//   ....[61]....
        /*046c*/ 	.word	0x00007c80
        /*0470*/ 	.word	0x00000003
        /*0474*/ 	.word	0x00000000
        /*0478*/ 	.short	0x010a
        /*047a*/ 	.byte	0x3f
	.zero		1


	//   ....[62]....
        /*047c*/ 	.word	0x00007ce0
        /*0480*/ 	.word	0x00000003
        /*0484*/ 	.word	0x00000000
        /*0488*/ 	.short	0x010a
        /*048a*/ 	.byte	0x3f
	.zero		1


	//   ....[63]....
        /*048c*/ 	.word	0x00007d40
        /*0490*/ 	.word	0x00000005
        /*0494*/ 	.word	0x00000000
        /*0498*/ 	.short	0x010a
        /*049a*/ 	.byte	0x3f
	.zero		1


	//   ....[64]....
        /*049c*/ 	.word	0x00007da0
        /*04a0*/ 	.word	0x00000004
        /*04a4*/ 	.word	0x00000060
        /*04a8*/ 	.short	0x010a
        /*04aa*/ 	.byte	0x3f
	.zero		1


	//   ....[65]....
        /*04ac*/ 	.word	0x00007df0
        /*04b0*/ 	.word	0x0000000e
        /*04b4*/ 	.word	0x00000060
        /*04b8*/ 	.short	0x010a
        /*04ba*/ 	.byte	0x3f
	.zero		1


	//   ....[66]....
        /*04bc*/ 	.word	0x00007e40
        /*04c0*/ 	.word	0x0000000c
        /*04c4*/ 	.word	0x00000060
        /*04c8*/ 	.short	0x010a
        /*04ca*/ 	.byte	0x3f
	.zero		1


	//   ....[67]....
        /*04cc*/ 	.word	0x00007e90
        /*04d0*/ 	.word	0x0000000d
        /*04d4*/ 	.word	0x00000060
        /*04d8*/ 	.short	0x010a
        /*04da*/ 	.byte	0x3f
	.zero		1


	//   ....[68]....
        /*04dc*/ 	.word	0x00007ef0
        /*04e0*/ 	.word	0x00000003
        /*04e4*/ 	.word	0x000000a8
        /*04e8*/ 	.short	0x010a
        /*04ea*/ 	.byte	0x3f
	.zero		1


	//   ....[69]....
        /*04ec*/ 	.word	0x00007f50
        /*04f0*/ 	.word	0x00000005
        /*04f4*/ 	.word	0x00000080
        /*04f8*/ 	.short	0x010a
        /*04fa*/ 	.byte	0x3f
	.zero		1


	//   ....[70]....
        /*04fc*/ 	.word	0x00007fb0
        /*0500*/ 	.word	0x00000005
        /*0504*/ 	.word	0x00000088
        /*0508*/ 	.short	0x010a
        /*050a*/ 	.byte	0x3f
	.zero		1


	//   ....[71]....
        /*050c*/ 	.word	0x00008010
        /*0510*/ 	.word	0x00000005
        /*0514*/ 	.word	0x00000090
        /*0518*/ 	.short	0x010a
        /*051a*/ 	.byte	0x3f
	.zero		1


	//   ....[72]....
        /*051c*/ 	.word	0x00008070
        /*0520*/ 	.word	0x00000005
        /*0524*/ 	.word	0x00000098
        /*0528*/ 	.short	0x010a
        /*052a*/ 	.byte	0x3f
	.zero		1


	//   ....[73]....
        /*052c*/ 	.word	0x000080c0
        /*0530*/ 	.word	0x00000003
        /*0534*/ 	.word	0x00000080
        /*0538*/ 	.short	0x010a
        /*053a*/ 	.byte	0x3f
	.zero		1


	//   ....[74]....
        /*053c*/ 	.word	0x00008110
        /*0540*/ 	.word	0x00000003
        /*0544*/ 	.word	0x00000088
        /*0548*/ 	.short	0x010a
        /*054a*/ 	.byte	0x3f
	.zero		1


	//   ....[75]....
        /*054c*/ 	.word	0x00008160
        /*0550*/ 	.word	0x00000003
        /*0554*/ 	.word	0x00000090
        /*0558*/ 	.short	0x010a
        /*055a*/ 	.byte	0x3f
	.zero		1


	//   ....[76]....
        /*055c*/ 	.word	0x00008230
        /*0560*/ 	.word	0x0000000e
        /*0564*/ 	.word	0x00000030
        /*0568*/ 	.short	0x010a
        /*056a*/ 	.byte	0x3f
	.zero		1


	//   ....[77]....
        /*056c*/ 	.word	0x00008300
        /*0570*/ 	.word	0x00000007
        /*0574*/ 	.word	0x00000000
        /*0578*/ 	.short	0x010a
        /*057a*/ 	.byte	0x3f
	.zero		1


	//   ....[78]....
        /*057c*/ 	.word	0x00008350
        /*0580*/ 	.word	0x00000008
        /*0584*/ 	.word	0x00000000
        /*0588*/ 	.short	0x010a
        /*058a*/ 	.byte	0x3f
	.zero		1


	//   ....[79]....
        /*058c*/ 	.word	0x000083a0
        /*0590*/ 	.word	0x00000009
        /*0594*/ 	.word	0x00000000
        /*0598*/ 	.short	0x010a
        /*059a*/ 	.byte	0x3f
	.zero		1


	//   ....[80]....
        /*059c*/ 	.word	0x000083f0
        /*05a0*/ 	.word	0x00000008
        /*05a4*/ 	.word	0x00000000
        /*05a8*/ 	.short	0x010a
        /*05aa*/ 	.byte	0x3f
	.zero		1


	//   ....[81]....
        /*05ac*/ 	.word	0x00008440
        /*05b0*/ 	.word	0x0000000b
        /*05b4*/ 	.word	0x00000000
        /*05b8*/ 	.short	0x010a
        /*05ba*/ 	.byte	0x3f
	.zero		1


	//----- nvinfo : EIATTR_NUM_MBARRIERS
	.align		4
.L_38:
        /*05bc*/ 	.byte	0x03, 0x38
        /*05be*/ 	.short	0x0016


	//----- nvinfo : EIATTR_EXIT_INSTR_OFFSETS
	.align		4
        /*05c0*/ 	.byte	0x04, 0x1c
        /*05c2*/ 	.short	(.L_40 - .L_39)


	//   ....[0]....
.L_39:
        /*05c4*/ 	.word	0x00007cd0


	//----- nvinfo : EIATTR_MAX_THREADS
	.align		4
.L_40:
        /*05c8*/ 	.byte	0x04, 0x05
        /*05ca*/ 	.short	(.L_42 - .L_41)
.L_41:
        /*05cc*/ 	.word	0x00000180
        /*05d0*/ 	.word	0x00000001
        /*05d4*/ 	.word	0x00000001


	//----- nvinfo : EIATTR_CRS_STACK_SIZE
	.align		4
.L_42:
        /*05d8*/ 	.byte	0x04, 0x1e
        /*05da*/ 	.short	(.L_44 - .L_43)
.L_43:
        /*05dc*/ 	.word	0x00000000


	//----- nvinfo : EIATTR_CBANK_PARAM_SIZE
	.align		4
.L_44:
        /*05e0*/ 	.byte	0x03, 0x19
        /*05e2*/ 	.short	0x0770


	//----- nvinfo : EIATTR_PARAM_CBANK
	.align		4
        /*05e4*/ 	.byte	0x04, 0x0a
        /*05e6*/ 	.short	(.L_46 - .L_45)
	.align		4
.L_45:
        /*05e8*/ 	.word	index@(.nv.constant0._ZN7cutlass13device_kernelINS_4gemm6kernel13GemmUniversalIN4cute5tupleIJiiiiEEENS1_10collective13CollectiveMmaINS1_34MainloopSm90TmaGmmaWarpSpecializedILi6ENS5_IJNS4_1CILi2EEENSA_ILi1EEESC_EEENS1_35KernelTmaWarpSpecializedCooperativeEEENS5_IJNSA_ILi128EEESG_NSA_ILi64EEEEEENS_6half_tENS5_IJlSC_lEEESJ_SK_NS4_8TiledMMAINS4_8MMA_AtomIJNS4_4SM904GMMA26MMA_64x128x16_F32F16F16_SSILNSO_5MajorE0ELSQ_0ELNSO_7ScaleInE1ELSR_1EEEEEENS4_6LayoutISD_NS5_IJSC_NSA_ILi0EEESV_EEEEENS5_IJNS4_10UnderscoreESY_SY_EEEEENS4_13SM90_TMA_LOADENS4_14ComposedLayoutINS4_7SwizzleILi3ELi4ELi3EEENS4_18smem_ptr_flag_bitsILi16EEENSU_INS5_IJNSA_ILi8EEESH_EEENS5_IJSH_SC_EEEEEEEvNS4_8identityENS4_23SM90_TMA_LOAD_MULTICASTES1B_vS1C_EENS_8epilogue10collective18CollectiveEpilogueINS1F_22Sm90TmaWarpSpecializedILi4ELi2ELi16ELb1ELb0EEEJSI_NS5_IJSG_NSA_ILi32EEEEEESJ_SK_SJ_SK_NS1F_6fusion15FusionCallbacksIS1J_NS1M_23LinCombPerRowBiasEltActINS1F_6thread4ReLuESJ_fSJ_SJ_fLi8ELNS_15FloatRoundStyleE2EEESI_S1L_JEEES11_NS12_INS13_ILi2ELi4ELi3EEES16_NSU_INS5_IJS17_S1K_EEENS5_IJS1K_SC_EEEEEEENS4_17SM75_U32x4_LDSM_NENS4_14SM90_TMA_STOREES1Y_NS4_17SM90_U32x4_STSM_NENS4_9Copy_AtomIJS21_SJ_EEEvEEEvvEEEEvNT_6ParamsE)
        /*05ec*/ 	.short	0x0210
        /*05ee*/ 	.short	0x0770


	//----- nvinfo : EIATTR_SW_WAR
	.align		4
.L_46:
        /*05f0*/ 	.byte	0x04, 0x36
        /*05f2*/ 	.short	(.L_48 - .L_47)
.L_47:
        /*05f4*/ 	.word	0x00000008
.L_48:


//--------------------- .nv.callgraph             --------------------------
	.section	.nv.callgraph,"",@"SHT_CUDA_CALLGRAPH"
	.align	4
	.sectionentsize	8
	.align		4
        /*0000*/ 	.word	0x00000000
	.align		4
        /*0004*/ 	.word	0xffffffff
	.align		4
        /*0008*/ 	.word	index@(_ZN7cutlass13device_kernelINS_4gemm6kernel13GemmUniversalIN4cute5tupleIJiiiiEEENS1_10collective13CollectiveMmaINS1_34MainloopSm90TmaGmmaWarpSpecializedILi6ENS5_IJNS4_1CILi2EEENSA_ILi1EEESC_EEENS1_35KernelTmaWarpSpecializedCooperativeEEENS5_IJNSA_ILi128EEESG_NSA_ILi64EEEEEENS_6half_tENS5_IJlSC_lEEESJ_SK_NS4_8TiledMMAINS4_8MMA_AtomIJNS4_4SM904GMMA26MMA_64x128x16_F32F16F16_SSILNSO_5MajorE0ELSQ_0ELNSO_7ScaleInE1ELSR_1EEEEEENS4_6LayoutISD_NS5_IJSC_NSA_ILi0EEESV_EEEEENS5_IJNS4_10UnderscoreESY_SY_EEEEENS4_13SM90_TMA_LOADENS4_14ComposedLayoutINS4_7SwizzleILi3ELi4ELi3EEENS4_18smem_ptr_flag_bitsILi16EEENSU_INS5_IJNSA_ILi8EEESH_EEENS5_IJSH_SC_EEEEEEEvNS4_8identityENS4_23SM90_TMA_LOAD_MULTICASTES1B_vS1C_EENS_8epilogue10collective18CollectiveEpilogueINS1F_22Sm90TmaWarpSpecializedILi4ELi2ELi16ELb1ELb0EEEJSI_NS5_IJSG_NSA_ILi32EEEEEESJ_SK_SJ_SK_NS1F_6fusion15FusionCallbacksIS1J_NS1M_23LinCombPerRowBiasEltActINS1F_6thread4ReLuESJ_fSJ_SJ_fLi8ELNS_15FloatRoundStyleE2EEESI_S1L_JEEES11_NS12_INS13_ILi2ELi4ELi3EEES16_NSU_INS5_IJS17_S1K_EEENS5_IJS1K_SC_EEEEEEENS4_17SM75_U32x4_LDSM_NENS4_14SM90_TMA_STOREES1Y_NS4_17SM90_U32x4_STSM_NENS4_9Copy_AtomIJS21_SJ_EEEvEEEvvEEEEvNT_6ParamsE)
	.align		4
        /*000c*/ 	.word	index@(__assertfail)
	.align		4
        /*0010*/ 	.word	0x00000000
	.align		4
        /*0014*/ 	.word	0xfffffffe
	.align		4
        /*0018*/ 	.word	0x00000000
	.align		4
        /*001c*/ 	.word	0xfffffffd
	.align		4
        /*0020*/ 	.word	0x00000000
	.align		4
        /*0024*/ 	.word	0xfffffffc


//--------------------- .nv.constant4             --------------------------
	.section	.nv.constant4,"a",@progbits
	.align	8
	.align		8
.nv.constant4:
        /*0000*/ 	.dword	__assertfail
	.align		8
        /*0008*/ 	.dword	__unnamed_1
	.align		8
        /*0010*/ 	.dword	__unnamed_2
	.align		8
        /*0018*/ 	.dword	_ZN39_INTERNAL_7d2364b0_4_k_cu_1747b06d_27904cuda3std3__45__cpo5beginE
	.align		8
        /*0020*/ 	.dword	_ZN39_INTERNAL_7d2364b0_4_k_cu_1747b06d_27904cuda3std3__45__cpo3endE
	.align		8
        /*0028*/ 	.dword	_ZN39_INTERNAL_7d2364b0_4_k_cu_1747b06d_27904cuda3std3__45__cpo6cbeginE
	.align		8
        /*0030*/ 	.dword	_ZN39_INTERNAL_7d2364b0_4_k_cu_1747b06d_27904cuda3std3__45__cpo4cendE
	.align		8
        /*0038*/ 	.dword	_ZN39_INTERNAL_7d2364b0_4_k_cu_1747b06d_27904cuda3std3__441_GLOBAL__N__7d2364b0_4_k_cu_1747b06d_27906ignoreE
	.align		8
        /*0040*/ 	.dword	_ZN39_INTERNAL_7d2364b0_4_k_cu_1747b06d_27904cuda3std3__419piecewise_constructE
	.align		8
        /*0048*/ 	.dword	_ZN39_INTERNAL_7d2364b0_4_k_cu_1747b06d_27904cuda3std3__48in_placeE
	.align		8
        /*0050*/ 	.dword	_ZN39_INTERNAL_7d2364b0_4_k_cu_1747b06d_27904cuda3std6ranges3__45__cpo4swapE
	.align		8
        /*0058*/ 	.dword	_ZN39_INTERNAL_7d2364b0_4_k_cu_1747b06d_27904cuda3std6ranges3__45__cpo9iter_moveE
	.align		8
        /*0060*/ 	.dword	_ZN39_INTERNAL_7d2364b0_4_k_cu_1747b06d_27904cute7productE
	.align		8
        /*0068*/ 	.dword	_ZN39_INTERNAL_7d2364b0_4_k_cu_1747b06d_27904cute1_E
	.align		8
        /*0070*/ 	.dword	$str$22
	.align		8
        /*0078*/ 	.dword	$str$23
	.align		8
        /*0080*/ 	.dword	$str$26
	.align		8
        /*0088*/ 	.dword	$str$27


//--------------------- .text._ZN7cutlass13device_kernelINS_4gemm6kernel13GemmUniversalIN4cute5tupleIJiiiiEEENS1_10collective13CollectiveMmaINS1_34MainloopSm90TmaGmmaWarpSpecializedILi6ENS5_IJNS4_1CILi2EEENSA_ILi1EEESC_EEENS1_35KernelTmaWarpSpecializedCooperativeEEENS5_IJNSA_ILi128EEESG_NSA_ILi64EEEEEENS_6half_tENS5_IJlSC_lEEESJ_SK_NS4_8TiledMMAINS4_8MMA_AtomIJNS4_4SM904GMMA26MMA_64x128x16_F32F16F16_SSILNSO_5MajorE0ELSQ_0ELNSO_7ScaleInE1ELSR_1EEEEEENS4_6LayoutISD_NS5_IJSC_NSA_ILi0EEESV_EEEEENS5_IJNS4_10UnderscoreESY_SY_EEEEENS4_13SM90_TMA_LOADENS4_14ComposedLayoutINS4_7SwizzleILi3ELi4ELi3EEENS4_18smem_ptr_flag_bitsILi16EEENSU_INS5_IJNSA_ILi8EEESH_EEENS5_IJSH_SC_EEEEEEEvNS4_8identityENS4_23SM90_TMA_LOAD_MULTICASTES1B_vS1C_EENS_8epilogue10collective18CollectiveEpilogueINS1F_22Sm90TmaWarpSpecializedILi4ELi2ELi16ELb1ELb0EEEJSI_NS5_IJSG_NSA_ILi32EEEEEESJ_SK_SJ_SK_NS1F_6fusion15FusionCallbacksIS1J_NS1M_23LinCombPerRowBiasEltActINS1F_6thread4ReLuESJ_fSJ_SJ_fLi8ELNS_15FloatRoundStyleE2EEESI_S1L_JEEES11_NS12_INS13_ILi2ELi4ELi3EEES16_NSU_INS5_IJS17_S1K_EEENS5_IJS1K_SC_EEEEEEENS4_17SM75_U32x4_LDSM_NENS4_14SM90_TMA_STOREES1Y_NS4_17SM90_U32x4_STSM_NENS4_9Copy_AtomIJS21_SJ_EEEvEEEvvEEEEvNT_6ParamsE --------------------------
	.section	.text._ZN7cutlass13device_kernelINS_4gemm6kernel13GemmUniversalIN4cute5tupleIJiiiiEEENS1_10collective13CollectiveMmaINS1_34MainloopSm90TmaGmmaWarpSpecializedILi6ENS5_IJNS4_1CILi2EEENSA_ILi1EEESC_EEENS1_35KernelTmaWarpSpecializedCooperativeEEENS5_IJNSA_ILi128EEESG_NSA_ILi64EEEEEENS_6half_tENS5_IJlSC_lEEESJ_SK_NS4_8TiledMMAINS4_8MMA_AtomIJNS4_4SM904GMMA26MMA_64x128x16_F32F16F16_SSILNSO_5MajorE0ELSQ_0ELNSO_7ScaleInE1ELSR_1EEEEEENS4_6LayoutISD_NS5_IJSC_NSA_ILi0EEESV_EEEEENS5_IJNS4_10UnderscoreESY_SY_EEEEENS4_13SM90_TMA_LOADENS4_14ComposedLayoutINS4_7SwizzleILi3ELi4ELi3EEENS4_18smem_ptr_flag_bitsILi16EEENSU_INS5_IJNSA_ILi8EEESH_EEENS5_IJSH_SC_EEEEEEEvNS4_8identityENS4_23SM90_TMA_LOAD_MULTICASTES1B_vS1C_EENS_8epilogue10collective18CollectiveEpilogueINS1F_22Sm90TmaWarpSpecializedILi4ELi2ELi16ELb1ELb0EEEJSI_NS5_IJSG_NSA_ILi32EEEEEESJ_SK_SJ_SK_NS1F_6fusion15FusionCallbacksIS1J_NS1M_23LinCombPerRowBiasEltActINS1F_6thread4ReLuESJ_fSJ_SJ_fLi8ELNS_15FloatRoundStyleE2EEESI_S1L_JEEES11_NS12_INS13_ILi2ELi4ELi3EEES16_NSU_INS5_IJS17_S1K_EEENS5_IJS1K_SC_EEEEEEENS4_17SM75_U32x4_LDSM_NENS4_14SM90_TMA_STOREES1Y_NS4_17SM90_U32x4_STSM_NENS4_9Copy_AtomIJS21_SJ_EEEvEEEvvEEEEvNT_6ParamsE,"ax",@progbits
	.align	128
.text._ZN7cutlass13device_kernelINS_4gemm6kernel13GemmUniversalIN4cute5tupleIJiiiiEEENS1_10collective13CollectiveMmaINS1_34MainloopSm90TmaGmmaWarpSpecializedILi6ENS5_IJNS4_1CILi2EEENSA_ILi1EEESC_EEENS1_35KernelTmaWarpSpecializedCooperativeEEENS5_IJNSA_ILi128EEESG_NSA_ILi64EEEEEENS_6half_tENS5_IJlSC_lEEESJ_SK_NS4_8TiledMMAINS4_8MMA_AtomIJNS4_4SM904GMMA26MMA_64x128x16_F32F16F16_SSILNSO_5MajorE0ELSQ_0ELNSO_7ScaleInE1ELSR_1EEEEEENS4_6LayoutISD_NS5_IJSC_NSA_ILi0EEESV_EEEEENS5_IJNS4_10UnderscoreESY_SY_EEEEENS4_13SM90_TMA_LOADENS4_14ComposedLayoutINS4_7SwizzleILi3ELi4ELi3EEENS4_18smem_ptr_flag_bitsILi16EEENSU_INS5_IJNSA_ILi8EEESH_EEENS5_IJSH_SC_EEEEEEEvNS4_8identityENS4_23SM90_TMA_LOAD_MULTICASTES1B_vS1C_EENS_8epilogue10collective18CollectiveEpilogueINS1F_22Sm90TmaWarpSpecializedILi4ELi2ELi16ELb1ELb0EEEJSI_NS5_IJSG_NSA_ILi32EEEEEESJ_SK_SJ_SK_NS1F_6fusion15FusionCallbacksIS1J_NS1M_23LinCombPerRowBiasEltActINS1F_6thread4ReLuESJ_fSJ_SJ_fLi8ELNS_15FloatRoundStyleE2EEESI_S1L_JEEES11_NS12_INS13_ILi2ELi4ELi3EEES16_NSU_INS5_IJS17_S1K_EEENS5_IJS1K_SC_EEEEEEENS4_17SM75_U32x4_LDSM_NENS4_14SM90_TMA_STOREES1Y_NS4_17SM90_U32x4_STSM_NENS4_9Copy_AtomIJS21_SJ_EEEvEEEvvEEEEvNT_6ParamsE:
        .type           _ZN7cutlass13device_kernelINS_4gemm6kernel13GemmUniversalIN4cute5tupleIJiiiiEEENS1_10collective13CollectiveMmaINS1_34MainloopSm90TmaGmmaWarpSpecializedILi6ENS5_IJNS4_1CILi2EEENSA_ILi1EEESC_EEENS1_35KernelTmaWarpSpecializedCooperativeEEENS5_IJNSA_ILi128EEESG_NSA_ILi64EEEEEENS_6half_tENS5_IJlSC_lEEESJ_SK_NS4_8TiledMMAINS4_8MMA_AtomIJNS4_4SM904GMMA26MMA_64x128x16_F32F16F16_SSILNSO_5MajorE0ELSQ_0ELNSO_7ScaleInE1ELSR_1EEEEEENS4_6LayoutISD_NS5_IJSC_NSA_ILi0EEESV_EEEEENS5_IJNS4_10UnderscoreESY_SY_EEEEENS4_13SM90_TMA_LOADENS4_14ComposedLayoutINS4_7SwizzleILi3ELi4ELi3EEENS4_18smem_ptr_flag_bitsILi16EEENSU_INS5_IJNSA_ILi8EEESH_EEENS5_IJSH_SC_EEEEEEEvNS4_8identityENS4_23SM90_TMA_LOAD_MULTICASTES1B_vS1C_EENS_8epilogue10collective18CollectiveEpilogueINS1F_22Sm90TmaWarpSpecializedILi4ELi2ELi16ELb1ELb0EEEJSI_NS5_IJSG_NSA_ILi32EEEEEESJ_SK_SJ_SK_NS1F_6fusion15FusionCallbacksIS1J_NS1M_23LinCombPerRowBiasEltActINS1F_6thread4ReLuESJ_fSJ_SJ_fLi8ELNS_15FloatRoundStyleE2EEESI_S1L_JEEES11_NS12_INS13_ILi2ELi4ELi3EEES16_NSU_INS5_IJS17_S1K_EEENS5_IJS1K_SC_EEEEEEENS4_17SM75_U32x4_LDSM_NENS4_14SM90_TMA_STOREES1Y_NS4_17SM90_U32x4_STSM_NENS4_9Copy_AtomIJS21_SJ_EEEvEEEvvEEEEvNT_6ParamsE,@function
        .size           _ZN7cutlass13device_kernelINS_4gemm6kernel13GemmUniversalIN4cute5tupleIJiiiiEEENS1_10collective13CollectiveMmaINS1_34MainloopSm90TmaGmmaWarpSpecializedILi6ENS5_IJNS4_1CILi2EEENSA_ILi1EEESC_EEENS1_35KernelTmaWarpSpecializedCooperativeEEENS5_IJNSA_ILi128EEESG_NSA_ILi64EEEEEENS_6half_tENS5_IJlSC_lEEESJ_SK_NS4_8TiledMMAINS4_8MMA_AtomIJNS4_4SM904GMMA26MMA_64x128x16_F32F16F16_SSILNSO_5MajorE0ELSQ_0ELNSO_7ScaleInE1ELSR_1EEEEEENS4_6LayoutISD_NS5_IJSC_NSA_ILi0EEESV_EEEEENS5_IJNS4_10UnderscoreESY_SY_EEEEENS4_13SM90_TMA_LOADENS4_14ComposedLayoutINS4_7SwizzleILi3ELi4ELi3EEENS4_18smem_ptr_flag_bitsILi16EEENSU_INS5_IJNSA_ILi8EEESH_EEENS5_IJSH_SC_EEEEEEEvNS4_8identityENS4_23SM90_TMA_LOAD_MULTICASTES1B_vS1C_EENS_8epilogue10collective18CollectiveEpilogueINS1F_22Sm90TmaWarpSpecializedILi4ELi2ELi16ELb1ELb0EEEJSI_NS5_IJSG_NSA_ILi32EEEEEESJ_SK_SJ_SK_NS1F_6fusion15FusionCallbacksIS1J_NS1M_23LinCombPerRowBiasEltActINS1F_6thread4ReLuESJ_fSJ_SJ_fLi8ELNS_15FloatRoundStyleE2EEESI_S1L_JEEES11_NS12_INS13_ILi2ELi4ELi3EEES16_NSU_INS5_IJS17_S1K_EEENS5_IJS1K_SC_EEEEEEENS4_17SM75_U32x4_LDSM_NENS4_14SM90_TMA_STOREES1Y_NS4_17SM90_U32x4_STSM_NENS4_9Copy_AtomIJS21_SJ_EEEvEEEvvEEEEvNT_6ParamsE,(.L_x_194 - _ZN7cutlass13device_kernelINS_4gemm6kernel13GemmUniversalIN4cute5tupleIJiiiiEEENS1_10collective13CollectiveMmaINS1_34MainloopSm90TmaGmmaWarpSpecializedILi6ENS5_IJNS4_1CILi2EEENSA_ILi1EEESC_EEENS1_35KernelTmaWarpSpecializedCooperativeEEENS5_IJNSA_ILi128EEESG_NSA_ILi64EEEEEENS_6half_tENS5_IJlSC_lEEESJ_SK_NS4_8TiledMMAINS4_8MMA_AtomIJNS4_4SM904GMMA26MMA_64x128x16_F32F16F16_SSILNSO_5MajorE0ELSQ_0ELNSO_7ScaleInE1ELSR_1EEEEEENS4_6LayoutISD_NS5_IJSC_NSA_ILi0EEESV_EEEEENS5_IJNS4_10UnderscoreESY_SY_EEEEENS4_13SM90_TMA_LOADENS4_14ComposedLayoutINS4_7SwizzleILi3ELi4ELi3EEENS4_18smem_ptr_flag_bitsILi16EEENSU_INS5_IJNSA_ILi8EEESH_EEENS5_IJSH_SC_EEEEEEEvNS4_8identityENS4_23SM90_TMA_LOAD_MULTICASTES1B_vS1C_EENS_8epilogue10collective18CollectiveEpilogueINS1F_22Sm90TmaWarpSpecializedILi4ELi2ELi16ELb1ELb0EEEJSI_NS5_IJSG_NSA_ILi32EEEEEESJ_SK_SJ_SK_NS1F_6fusion15FusionCallbacksIS1J_NS1M_23LinCombPerRowBiasEltActINS1F_6thread4ReLuESJ_fSJ_SJ_fLi8ELNS_15FloatRoundStyleE2EEESI_S1L_JEEES11_NS12_INS13_ILi2ELi4ELi3EEES16_NSU_INS5_IJS17_S1K_EEENS5_IJS1K_SC_EEEEEEENS4_17SM75_U32x4_LDSM_NENS4_14SM90_TMA_STOREES1Y_NS4_17SM90_U32x4_STSM_NENS4_9Copy_AtomIJS21_SJ_EEEvEEEvvEEEEvNT_6ParamsE)
        .other          _ZN7cutlass13device_kernelINS_4gemm6kernel13GemmUniversalIN4cute5tupleIJiiiiEEENS1_10collective13CollectiveMmaINS1_34MainloopSm90TmaGmmaWarpSpecializedILi6ENS5_IJNS4_1CILi2EEENSA_ILi1EEESC_EEENS1_35KernelTmaWarpSpecializedCooperativeEEENS5_IJNSA_ILi128EEESG_NSA_ILi64EEEEEENS_6half_tENS5_IJlSC_lEEESJ_SK_NS4_8TiledMMAINS4_8MMA_AtomIJNS4_4SM904GMMA26MMA_64x128x16_F32F16F16_SSILNSO_5MajorE0ELSQ_0ELNSO_7ScaleInE1ELSR_1EEEEEENS4_6LayoutISD_NS5_IJSC_NSA_ILi0EEESV_EEEEENS5_IJNS4_10UnderscoreESY_SY_EEEEENS4_13SM90_TMA_LOADENS4_14ComposedLayoutINS4_7SwizzleILi3ELi4ELi3EEENS4_18smem_ptr_flag_bitsILi16EEENSU_INS5_IJNSA_ILi8EEESH_EEENS5_IJSH_SC_EEEEEEEvNS4_8identityENS4_23SM90_TMA_LOAD_MULTICASTES1B_vS1C_EENS_8epilogue10collective18CollectiveEpilogueINS1F_22Sm90TmaWarpSpecializedILi4ELi2ELi16ELb1ELb0EEEJSI_NS5_IJSG_NSA_ILi32EEEEEESJ_SK_SJ_SK_NS1F_6fusion15FusionCallbacksIS1J_NS1M_23LinCombPerRowBiasEltActINS1F_6thread4ReLuESJ_fSJ_SJ_fLi8ELNS_15FloatRoundStyleE2EEESI_S1L_JEEES11_NS12_INS13_ILi2ELi4ELi3EEES16_NSU_INS5_IJS17_S1K_EEENS5_IJS1K_SC_EEEEEEENS4_17SM75_U32x4_LDSM_NENS4_14SM90_TMA_STOREES1Y_NS4_17SM90_U32x4_STSM_NENS4_9Copy_AtomIJS21_SJ_EEEvEEEvvEEEEvNT_6ParamsE,@"STO_CUDA_ENTRY STV_DEFAULT"
_ZN7cutlass13device_kernelINS_4gemm6kernel13GemmUniversalIN4cute5tupleIJiiiiEEENS1_10collective13CollectiveMmaINS1_34MainloopSm90TmaGmmaWarpSpecializedILi6ENS5_IJNS4_1CILi2EEENSA_ILi1EEESC_EEENS1_35KernelTmaWarpSpecializedCooperativeEEENS5_IJNSA_ILi128EEESG_NSA_ILi64EEEEEENS_6half_tENS5_IJlSC_lEEESJ_SK_NS4_8TiledMMAINS4_8MMA_AtomIJNS4_4SM904GMMA26MMA_64x128x16_F32F16F16_SSILNSO_5MajorE0ELSQ_0ELNSO_7ScaleInE1ELSR_1EEEEEENS4_6LayoutISD_NS5_IJSC_NSA_ILi0EEESV_EEEEENS5_IJNS4_10UnderscoreESY_SY_EEEEENS4_13SM90_TMA_LOADENS4_14ComposedLayoutINS4_7SwizzleILi3ELi4ELi3EEENS4_18smem_ptr_flag_bitsILi16EEENSU_INS5_IJNSA_ILi8EEESH_EEENS5_IJSH_SC_EEEEEEEvNS4_8identityENS4_23SM90_TMA_LOAD_MULTICASTES1B_vS1C_EENS_8epilogue10collective18CollectiveEpilogueINS1F_22Sm90TmaWarpSpecializedILi4ELi2ELi16ELb1ELb0EEEJSI_NS5_IJSG_NSA_ILi32EEEEEESJ_SK_SJ_SK_NS1F_6fusion15FusionCallbacksIS1J_NS1M_23LinCombPerRowBiasEltActINS1F_6thread4ReLuESJ_fSJ_SJ_fLi8ELNS_15FloatRoundStyleE2EEESI_S1L_JEEES11_NS12_INS13_ILi2ELi4ELi3EEES16_NSU_INS5_IJS17_S1K_EEENS5_IJS1K_SC_EEEEEEENS4_17SM75_U32x4_LDSM_NENS4_14SM90_TMA_STOREES1Y_NS4_17SM90_U32x4_STSM_NENS4_9Copy_AtomIJS21_SJ_EEEvEEEvvEEEEvNT_6ParamsE:
[----:B------:R-:W1:Y:S01]  /*0000*/  LDC R1, c[0x0][0x28] ;  /* 0x00000a00ff017b82 */ /* 0x000e620000000800 */
[----:B------:R-:W2:Y:S07]  /*0010*/  S2R R0, SR_TID.X ;  /* 0x0000000000007919 */ /* 0x000eae0000002100 */
[----:B------:R-:W3:Y:S01]  /*0020*/  LDC.64 R4, c[0x0][0x588] ;  /* 0x00016200ff047b82 */ /* 0x000ee20000000a00 */
[----:B------:R-:W-:Y:S01]  /*0030*/  ELECT P0, URZ, PT ;  /* 0x00000000003f782f */ /* 0x000fe20003800000 */
[----:B------:R-:W-:Y:S01]  /*0040*/  BSSY B0, `(.L_x_0) ;  /* 0x0000016000007945 */ /* 0x000fe20003800000 */
[----:B--2---:R-:W-:-:S02]  /*0050*/  SHF.R.U32.HI R2, RZ, 0x5, R0 ;  /* 0x00000005ff027819 */ /* 0x004fc40000011600 */
[----:B------:R-:W-:-:S03]  /*0060*/  SHF.R.U32.HI R7, RZ, 0x7, R0 ;  /* 0x00000007ff077819 */ /* 0x000fc60000011600 */
[----:B------:R-:W2:Y:S04]  /*0070*/  SHFL.IDX PT, R3, R2, RZ, 0x1f ;  /* 0x00001fff02037589 */ /* 0x000ea800000e0000 */
[----:B------:R4:W1:Y:S01]  /*0080*/  SHFL.IDX PT, R10, R7, RZ, 0x1f ;  /* 0x00001fff070a7589 */ /* 0x00086200000e0000 */
[----:B--2---:R-:W-:Y:S02]  /*0090*/  ISETP.NE.OR P0, PT, R3, RZ, !P0 ;  /* 0x000000ff0300720c */ /* 0x004fe40004705670 */
[----:B------:R-:W-:-:S11]  /*00a0*/  SHF.R.S32.HI R6, RZ, 0x1f, R3 ;  /* 0x0000001fff067819 */ /* 0x000fd60000011403 */
[----:B-1-34-:R-:W-:Y:S05]  /*00b0*/  @P0 BRA `(.L_x_1) ;  /* 0x0000000000380947 */ /* 0x01afea0003800000 */
[----:B------:R-:W-:Y:S02]  /*00c0*/  ULDC.64 UR4, c[0x0][0x198] ;  /* 0x0000660000047ab9 */ /* 0x000fe40000000a00 */
[----:B------:R-:W-:Y:S02]  /*00d0*/  UIADD3 UR6, UP0, UR4, 0xf0, URZ ;  /* 0x000000f004067890 */ /* 0x000fe4000ff1e03f */
[----:B------:R-:W-:Y:S02]  /*00e0*/  UIADD3 UR8, UP1, UR4, 0x1f0, URZ ;  /* 0x000001f004087890 */ /* 0x000fe4000ff3e03f */
[----:B------:R-:W-:Y:S02]  /*00f0*/  UIADD3 UR10, UP2, UR4, 0x3f0, URZ ;  /* 0x000003f0040a7890 */ /* 0x000fe4000ff5e03f */
[----:B------:R-:W-:Y:S02]  /*0100*/  UIADD3 UR4, UP3, UR4, 0x4f0, URZ ;  /* 0x000004f004047890 */ /* 0x000fe4000ff7e03f */
[----:B------:R-:W-:-:S02]  /*0110*/  UIADD3.X UR7, URZ, UR5, URZ, UP0, !UPT ;  /* 0x000000053f077290 */ /* 0x000fc400087fe43f */
[----:B------:R-:W-:Y:S02]  /*0120*/  UIADD3.X UR9, URZ, UR5, URZ, UP1, !UPT ;  /* 0x000000053f097290 */ /* 0x000fe40008ffe43f */
[----:B------:R-:W-:Y:S02]  /*0130*/  UIADD3.X UR11, URZ, UR5, URZ, UP2, !UPT ;  /* 0x000000053f0b7290 */ /* 0x000fe400097fe43f */
[----:B------:R-:W-:-:S03]  /*0140*/  UIADD3.X UR5, URZ, UR5, URZ, UP3, !UPT ;  /* 0x000000053f057290 */ /* 0x000fc60009ffe43f */
[----:B------:R1:W-:Y:S02]  /*0150*/  UTMACCTL.PF [UR6] ;  /* 0x00000000060079b9 */ /* 0x0003e40008040000 */
[----:B------:R1:W-:Y:S02]  /*0160*/  UTMACCTL.PF [UR8] ;  /* 0x00000000080079b9 */ /* 0x0003e40008040000 */
[----:B------:R1:W-:Y:S02]  /*0170*/  UTMACCTL.PF [UR10] ;  /* 0x000000000a0079b9 */ /* 0x0003e40008040000 */
[----:B------:R1:W-:Y:S02]  /*0180*/  UTMACCTL.PF [UR4] ;  /* 0x00000000040079b9 */ /* 0x0003e40008040000 */
[----:B-1----:R-:W-:Y:S01]  /*0190*/  NOP ;  /* 0x0000000000007918 */ /* 0x002fe20000000000 */
.L_x_1:
[----:B------:R-:W-:Y:S05]  /*01a0*/  BSYNC B0 ;  /* 0x0000000000007941 */ /* 0x000fea0003800000 */
.L_x_0:
[----:B------:R-:W-:Y:S01]  /*01b0*/  ULDC.64 UR4, c[0x0][0x590] ;  /* 0x0001640000047ab9 */ /* 0x000fe20000000a00 */
[----:B------:R-:W-:Y:S01]  /*01c0*/  LEA.HI R6, R6, R3, RZ, 0x2 ;  /* 0x0000000306067211 */ /* 0x000fe200078f10ff */
[----:B------:R-:W-:Y:S01]  /*01d0*/  ULDC.64 UR52, c[0x0][0x208] ;  /* 0x0000820000347ab9 */ /* 0x000fe20000000a00 */
[----:B------:R-:W-:Y:S01]  /*01e0*/  ISETP.NE.U32.AND P2, PT, RZ, UR4, PT ;  /* 0x00000004ff007c0c */ /* 0x000fe2000bf45070 */
[----:B------:R-:W-:Y:S01]  /*01f0*/  IMAD.MOV.U32 R7, RZ, RZ, R5 ;  /* 0x000000ffff077224 */ /* 0x000fe200078e0005 */
[----:B------:R-:W-:Y:S02]  /*0200*/  LOP3.LUT R6, R6, 0xfffffffc, RZ, 0xc0, !PT ;  /* 0xfffffffc06067812 */ /* 0x000fe400078ec0ff */
[----:B------:R-:W-:Y:S02]  /*0210*/  ISETP.NE.AND.EX P3, PT, RZ, UR5, PT, P2 ;  /* 0x00000005ff007c0c */ /* 0x000fe4000bf65320 */
[----:B------:R-:W-:Y:S01]  /*0220*/  PRMT R8, RZ, 0x7610, R8 ;  /* 0x00007610ff087816 */ /* 0x000fe20000000008 */
[----:B------:R-:W-:-:S02]  /*0230*/  IMAD.IADD R3, R3, 0x1, -R6 ;  /* 0x0000000103037824 */ /* 0x000fc400078e0a06 */
[----:B------:R-:W-:-:S08]  /*0240*/  IMAD.MOV.U32 R6, RZ, RZ, R4 ;  /* 0x000000ffff067224 */ /* 0x000fd000078e0004 */
[----:B------:R-:W-:Y:S05]  /*0250*/  @P3 BRA `(.L_x_2) ;  /* 0x0000000000303947 */ /* 0x000fea0003800000 */
[----:B------:R-:W-:Y:S02]  /*0260*/  ULDC.64 UR6, c[0x0][0x588] ;  /* 0x0001620000067ab9 */ /* 0x000fe40000000a00 */
[----:B------:R-:W-:-:S04]  /*0270*/  ISETP.NE.U32.AND P0, PT, RZ, UR6, PT ;  /* 0x00000006ff007c0c */ /* 0x000fc8000bf05070 */
[----:B------:R-:W-:-:S13]  /*0280*/  ISETP.NE.AND.EX P0, PT, RZ, UR7, PT, P0 ;  /* 0x00000007ff007c0c */ /* 0x000fda000bf05300 */
[----:B------:R-:W-:Y:S05]  /*0290*/  @!P0 BRA `(.L_x_3) ;  /* 0x0000000000108947 */ /* 0x000fea0003800000 */
[----:B------:R-:W2:Y:S02]  /*02a0*/  LDG.E R8, desc[UR52][R6.64] ;  /* 0x0000003406087981 */ /* 0x000ea4000c1e1900 */
[----:B--2---:R-:W-:Y:S01]  /*02b0*/  FSETP.NEU.AND P1, PT, R8, RZ, PT ;  /* 0x000000ff0800720b */ /* 0x004fe20003f2d000 */
[----:B------:R-:W-:Y:S01]  /*02c0*/  IMAD.MOV.U32 R8, RZ, RZ, 0x1 ;  /* 0x00000001ff087424 */ /* 0x000fe200078e00ff */
[----:B------:R-:W-:Y:S11]  /*02d0*/  BRA `(.L_x_2) ;  /* 0x0000000000107947 */ /* 0x000ff60003800000 */
.L_x_3:
[----:B------:R-:W-:Y:S01]  /*02e0*/  ULDC UR6, c[0x0][0x580] ;  /* 0x0001600000067ab9 */ /* 0x000fe20000000800 */
[----:B------:R-:W-:Y:S01]  /*02f0*/  IMAD.MOV.U32 R8, RZ, RZ, 0x1 ;  /* 0x00000001ff087424 */ /* 0x000fe200078e00ff */
[----:B------:R-:W-:Y:S02]  /*0300*/  FSETP.NEU.AND P1, PT, RZ, UR6, PT ;  /* 0x00000006ff007c0b */ /* 0x000fe4000bf2d000 */
[----:B------:R-:W-:-:S11]  /*0310*/  CS2R R6, SRZ ;  /* 0x0000000000067805 */ /* 0x000fd6000001ff00 */
.L_x_2:
[----:B------:R-:W-:Y:S02]  /*0320*/  ISETP.NE.U32.AND P4, PT, R6, RZ, PT ;  /* 0x000000ff0600720c */ /* 0x000fe40003f85070 */
[----:B------:R-:W-:Y:S02]  /*0330*/  ISETP.NE.AND.EX P5, PT, RZ, UR5, PT, P2 ;  /* 0x00000005ff007c0c */ /* 0x000fe4000bfa5320 */
[----:B------:R-:W-:Y:S02]  /*0340*/  ISETP.NE.AND.EX P2, PT, R7, RZ, PT, P4 ;  /* 0x000000ff0700720c */ /* 0x000fe40003f45340 */
[----:B------:R-:W-:-:S11]  /*0350*/  PLOP3.LUT P0, PT, PT, PT, PT, 0x8, 0x0 ;  /* 0x000000000000781c */ /* 0x000fd60003f0e170 */
[----:B------:R-:W-:Y:S05]  /*0360*/  @P2 BRA P5, `(.L_x_4) ;  /* 0x0000000000342947 */ /* 0x000fea0002800000 */
[----:B------:R-:W-:-:S04]  /*0370*/  ISETP.NE.U32.AND P0, PT, RZ, UR4, PT ;  /* 0x00000004ff007c0c */ /* 0x000fc8000bf05070 */
[----:B------:R-:W-:-:S13]  /*0380*/  ISETP.NE.AND.EX P0, PT, RZ, UR5, PT, P0 ;  /* 0x00000005ff007c0c */ /* 0x000fda000bf05300 */
[----:B------:R-:W-:Y:S05]  /*0390*/  @!P0 BRA `(.L_x_5) ;  /* 0x0000000000248947 */ /* 0x000fea0003800000 */
[----:B------:R-:W-:Y:S02]  /*03a0*/  PRMT R8, R8, 0x9910, RZ ;  /* 0x0000991008087816 */ /* 0x000fe400000000ff */
[----:B------:R-:W-:Y:S02]  /*03b0*/  ISETP.NE.U32.AND P0, PT, R6, RZ, PT ;  /* 0x000000ff0600720c */ /* 0x000fe40003f05070 */
[----:B------:R-:W-:Y:S02]  /*03c0*/  ISETP.NE.AND P2, PT, R8, RZ, PT ;  /* 0x000000ff0800720c */ /* 0x000fe40003f45270 */
[----:B------:R-:W-:Y:S02]  /*03d0*/  ISETP.NE.AND.EX P0, PT, R7, RZ, PT, P0 ;  /* 0x000000ff0700720c */ /* 0x000fe40003f05300 */
[----:B------:R-:W-:-:S09]  /*03e0*/  SEL R6, RZ, 0xffffffff, P1 ;  /* 0xffffffffff067807 */ /* 0x000fd20000800000 */
[----:B------:R-:W-:-:S04]  /*03f0*/  @!P2 SEL R6, RZ, 0xffffffff, P0 ;  /* 0xffffffffff06a807 */ /* 0x000fc80000000000 */
[----:B------:R-:W-:-:S04]  /*0400*/  LOP3.LUT R6, R6, 0x1, RZ, 0xc0, !PT ;  /* 0x0000000106067812 */ /* 0x000fc800078ec0ff */
[----:B------:R-:W-:Y:S01]  /*0410*/  ISETP.EQ.U32.AND P0, PT, R6, 0x1, PT ;  /* 0x000000010600780c */ /* 0x000fe20003f02070 */
[----:B------:R-:W-:-:S12]  /*0420*/  BRA `(.L_x_4) ;  /* 0x0000000000047947 */ /* 0x000fd80003800000 */
.L_x_5:
[----:B------:R-:W-:-:S13]  /*0430*/  PLOP3.LUT P0, PT, P1, PT, PT, 0x8, 0x0 ;  /* 0x000000000000781c */ /* 0x000fda0000f0e170 */
.L_x_4:
[----:B------:R-:W1:Y:S02]  /*0440*/  SHFL.IDX PT, R7, R2, RZ, 0x1f ;  /* 0x00001fff02077589 */ /* 0x000e6400000e0000 */
[----:B-1----:R-:W-:-:S13]  /*0450*/  ISETP.NE.AND P1, PT, R7, RZ, PT ;  /* 0x000000ff0700720c */ /* 0x002fda0003f25270 */
[----:B------:R-:W-:Y:S05]  /*0460*/  @P1 BRA `(.L_x_6) ;  /* 0x0000000000681947 */ /* 0x000fea0003800000 */
[----:B------:R-:W1:Y:S01]  /*0470*/  S2UR UR8, SR_CgaCtaId ;  /* 0x00000000000879c3 */ /* 0x000e620000008800 */
[----:B------:R-:W-:Y:S01]  /*0480*/  UMOV UR4, 0x400 ;  /* 0x0000040000047882 */ /* 0x000fe20000000000 */
[----:B------:R-:W-:Y:S01]  /*0490*/  UMOV UR5, 0x1 ;  /* 0x0000000100057882 */ /* 0x000fe20000000000 */
[----:B------:R-:W-:Y:S01]  /*04a0*/  UMOV UR6, 0x4 ;  /* 0x0000000400067882 */ /* 0x000fe20000000000 */
[----:B------:R-:W-:Y:S01]  /*04b0*/  ELECT P1, URZ, PT ;  /* 0x00000000003f782f */ /* 0x000fe20003820000 */
[----:B------:R-:W-:-:S04]  /*04c0*/  UIADD3 UR6, -UR6, 0x100000, URZ ;  /* 0x0010000006067890 */ /* 0x000fc8000fffe13f */
[----:B------:R-:W-:Y:S02]  /*04d0*/  USHF.L.U32 UR7, UR6, 0xb, URZ ;  /* 0x0000000b06077899 */ /* 0x000fe4000800063f */
[----:B------:R-:W-:Y:S02]  /*04e0*/  USHF.L.U32 UR6, UR6, 0x1, URZ ;  /* 0x0000000106067899 */ /* 0x000fe4000800063f */
[----:B-1----:R-:W-:Y:S02]  /*04f0*/  ULEA UR8, UR8, UR4, 0x18 ;  /* 0x0000000408087291 */ /* 0x002fe4000f8ec03f */
[----:B------:R-:W-:-:S04]  /*0500*/  UIADD3 UR4, -UR5, 0x100000, URZ ;  /* 0x0010000005047890 */ /* 0x000fc8000fffe13f */
[----:B------:R-:W-:Y:S02]  /*0510*/  USHF.L.U32 UR5, UR4, 0xb, URZ ;  /* 0x0000000b04057899 */ /* 0x000fe4000800063f */
[----:B------:R-:W-:Y:S01]  /*0520*/  USHF.L.U32 UR4, UR4, 0x1, URZ ;  /* 0x0000000104047899 */ /* 0x000fe2000800063f */
[----:B------:R-:W1:Y:S11]  /*0530*/  FENCE.VIEW.ASYNC.S ;  /* 0x00000000000073c6 */ /* 0x000e760000000000 */
[----:B-1----:R1:W2:Y:S01]  /*0540*/  SYNCS.EXCH.64 URZ, [UR8], UR4 ;  /* 0x00000004083f75b2 */ /* 0x0022a20008000100 */
[----:B------:R1:W3:Y:S01]  /*0550*/  SYNCS.EXCH.64 URZ, [UR8+0x30], UR6 ;  /* 0x00003006083f75b2 */ /* 0x0002e20008000100 */
[----:B------:R1:W4:Y:S01]  /*0560*/  SYNCS.EXCH.64 URZ, [UR8+0x8], UR4 ;  /* 0x00000804083f75b2 */ /* 0x0003220008000100 */
[----:B------:R1:W1:Y:S01]  /*0570*/  SYNCS.EXCH.64 URZ, [UR8+0x38], UR6 ;  /* 0x00003806083f75b2 */ /* 0x0002620008000100 */
        /* <DEDUP_REMOVED lines=8> */
[----:B------:R-:W-:Y:S01]  /*0600*/  NOP ;  /* 0x0000000000007918 */ /* 0x000fe20000000000 */
.L_x_6:
[----:B------:R-:W5:Y:S01]  /*0610*/  SHFL.IDX PT, R6, R2, RZ, 0x1f ;  /* 0x00001fff02067589 */ /* 0x000f6200000e0000 */
[----:B------:R-:W-:Y:S01]  /*0620*/  SHF.R.S32.HI R9, RZ, 0x1f, R0 ;  /* 0x0000001fff097819 */ /* 0x000fe20000011400 */
[----:B------:R-:W1:Y:S01]  /*0630*/  S2UR UR9, SR_CTAID.X ;  /* 0x00000000000979c3 */ /* 0x000e620000002500 */
[----:B------:R-:W-:Y:S02]  /*0640*/  NOP ;  /* 0x0000000000007918 */ /* 0x000fe40000000000 */
[----:B------:R-:W-:Y:S02]  /*0650*/  LEA.HI R9, R9, R0, RZ, 0x7 ;  /* 0x0000000009097211 */ /* 0x000fe400078f38ff */
[----:B-----5:R-:W-:-:S13]  /*0660*/  ISETP.NE.AND P1, PT, R6, RZ, PT ;  /* 0x000000ff0600720c */ /* 0x020fda0003f25270 */
[----:B-1----:R-:W-:Y:S05]  /*0670*/  @P1 BRA `(.L_x_7) ;  /* 0x0000000000581947 */ /* 0x002fea0003800000 */
[----:B------:R-:W1:Y:S01]  /*0680*/  S2UR UR5, SR_CgaCtaId ;  /* 0x00000000000579c3 */ /* 0x000e620000008800 */
[----:B------:R-:W-:Y:S01]  /*0690*/  UMOV UR4, 0x400 ;  /* 0x0000040000047882 */ /* 0x000fe20000000000 */
[----:B------:R-:W-:Y:S01]  /*06a0*/  UMOV UR6, 0x20 ;  /* 0x0000002000067882 */ /* 0x000fe20000000000 */
[----:B------:R-:W-:Y:S01]  /*06b0*/  UMOV UR7, 0x100 ;  /* 0x0000010000077882 */ /* 0x000fe20000000000 */
[----:B------:R-:W-:Y:S01]  /*06c0*/  ELECT P1, URZ, PT ;  /* 0x00000000003f782f */ /* 0x000fe20003820000 */
[----:B-1----:R-:W-:Y:S02]  /*06d0*/  ULEA UR8, UR5, UR4, 0x18 ;  /* 0x0000000405087291 */ /* 0x002fe4000f8ec03f */
[----:B------:R-:W-:-:S04]  /*06e0*/  UIADD3 UR4, -UR6, 0x100000, URZ ;  /* 0x0010000006047890 */ /* 0x000fc8000fffe13f */
[----:B------:R-:W-:Y:S02]  /*06f0*/  USHF.L.U32 UR5, UR4, 0xb, URZ ;  /* 0x0000000b04057899 */ /* 0x000fe4000800063f */
[----:B------:R-:W-:Y:S02]  /*0700*/  USHF.L.U32 UR4, UR4, 0x1, URZ ;  /* 0x0000000104047899 */ /* 0x000fe4000800063f */
[----:B------:R-:W-:-:S04]  /*0710*/  UIADD3 UR6, -UR7, 0x100000, URZ ;  /* 0x0010000007067890 */ /* 0x000fc8000fffe13f */
[----:B------:R-:W-:Y:S02]  /*0720*/  USHF.L.U32 UR7, UR6, 0xb, URZ ;  /* 0x0000000b06077899 */ /* 0x000fe4000800063f */
[----:B------:R-:W-:Y:S01]  /*0730*/  USHF.L.U32 UR6, UR6, 0x1, URZ ;  /* 0x0000000106067899 */ /* 0x000fe2000800063f */
[----:B------:R-:W1:Y:S03]  /*0740*/  FENCE.VIEW.ASYNC.S ;  /* 0x00000000000073c6 */ /* 0x000e660000000000 */
[----:B-1----:R1:W1:Y:S08]  /*0750*/  SYNCS.EXCH.64 URZ, [UR8+0x60], UR4 ;  /* 0x00006004083f75b2 */ /* 0x0022700008000100 */
        /* <DEDUP_REMOVED lines=8> */
.L_x_7:
[----:B------:R-:W-:Y:S01]  /*07e0*/  LOP3.LUT R9, R9, 0xffffff80, RZ, 0xc0, !PT ;  /* 0xffffff8009097812 */ /* 0x000fe200078ec0ff */
[----:B------:R-:W5:Y:S01]  /*07f0*/  S2R R6, SR_CTAID.Y ;  /* 0x0000000000067919 */ /* 0x000f620000002600 */
[----:B------:R-:W-:Y:S01]  /*0800*/  I2FP.F32.U32 R13, UR9 ;  /* 0x00000009000d7c45 */ /* 0x000fe20008201000 */
[----:B-1----:R-:W-:Y:S01]  /*0810*/  ULDC UR4, c[0x0][0x150] ;  /* 0x0000540000047ab9 */ /* 0x002fe20000000800 */
[----:B------:R-:W-:Y:S01]  /*0820*/  SHF.R.S32.HI R12, RZ, 0x1f, R7 ;  /* 0x0000001fff0c7819 */ /* 0x000fe20000011407 */
[----:B------:R-:W-:Y:S01]  /*0830*/  IMAD.IADD R11, R0, 0x1, -R9 ;  /* 0x00000001000b7824 */ /* 0x000fe200078e0a09 */
[----:B------:R-:W1:Y:S01]  /*0840*/  SHFL.IDX PT, R2, R2, RZ, 0x1f ;  /* 0x00001fff02027589 */ /* 0x000e6200000e0000 */
[----:B------:R-:W-:Y:S01]  /*0850*/  FMUL R14, R13, UR4 ;  /* 0x000000040d0e7c20 */ /* 0x000fe20008400000 */
[----:B------:R-:W-:Y:S01]  /*0860*/  LEA.HI R12, R12, R7, RZ, 0x2 ;  /* 0x000000070c0c7211 */ /* 0x000fe200078f10ff */
[----:B------:R-:W2:Y:S01]  /*0870*/  LDC R15, c[0x0][0x144] ;  /* 0x00005100ff0f7b82 */ /* 0x000ea20000000800 */
[----:B------:R-:W-:-:S02]  /*0880*/  SHF.R.S32.HI R8, RZ, 0x1f, R11 ;  /* 0x0000001fff087819 */ /* 0x000fc4000001140b */
[----:B------:R-:W-:Y:S02]  /*0890*/  ELECT P1, URZ, PT ;  /* 0x00000000003f782f */ /* 0x000fe40003820000 */
[----:B------:R-:W-:Y:S01]  /*08a0*/  LOP3.LUT R12, R12, 0x3ffffffc, RZ, 0xc0, !PT ;  /* 0x3ffffffc0c0c7812 */ /* 0x000fe200078ec0ff */
[----:B------:R-:W3:Y:S01]  /*08b0*/  F2I.U32.TRUNC.NTZ R14, R14 ;  /* 0x0000000e000e7305 */ /* 0x000ee2000020f000 */
[----:B------:R-:W-:Y:S01]  /*08c0*/  LEA.HI R8, R8, R11, RZ, 0x3 ;  /* 0x0000000b08087211 */ /* 0x000fe200078f18ff */
[----:B------:R-:W-:Y:S01]  /*08d0*/  ULDC UR4, c[0x0][0x154] ;  /* 0x0000550000047ab9 */ /* 0x000fe20000000800 */
[----:B------:R-:W-:Y:S01]  /*08e0*/  ISETP.NE.AND P4, PT, R3, RZ, PT ;  /* 0x000000ff0300720c */ /* 0x000fe20003f85270 */
[----:B------:R-:W-:Y:S01]  /*08f0*/  IMAD.IADD R13, R7, 0x1, -R12 ;  /* 0x00000001070d7824 */ /* 0x000fe200078e0a0c */
[--C-:B------:R-:W-:Y:S01]  /*0900*/  SHF.R.S32.HI R9, RZ, 0x3, R8.reuse ;  /* 0x00000003ff097819 */ /* 0x100fe20000011408 */
[----:B------:R-:W-:Y:S01]  /*0910*/  IMAD.MOV.U32 R89, RZ, RZ, 0x1 ;  /* 0x00000001ff597424 */ /* 0x000fe200078e00ff */
[----:B------:R-:W-:Y:S01]  /*0920*/  SHF.R.S32.HI R8, RZ, 0x1f, R8 ;  /* 0x0000001fff087819 */ /* 0x000fe20000011408 */
[----:B------:R-:W-:Y:S01]  /*0930*/  NOP ;  /* 0x0000000000007918 */ /* 0x000fe20000000000 */
[----:B------:R-:W-:-:S02]  /*0940*/  ISETP.EQ.OR P2, PT, R3, 0x3, !P4 ;  /* 0x000000030300780c */ /* 0x000fc40006742670 */
[----:B------:R-:W-:Y:S02]  /*0950*/  LEA.HI R8, R8, R9, RZ, 0x2 ;  /* 0x0000000908087211 */ /* 0x000fe400078f10ff */
[----:B------:R-:W-:Y:S02]  /*0960*/  ISETP.EQ.AND P2, PT, R10, RZ, P2 ;  /* 0x000000ff0a00720c */ /* 0x000fe40001742270 */
[----:B------:R-:W-:Y:S02]  /*0970*/  LOP3.LUT R8, R8, 0xfffffffc, RZ, 0xc0, !PT ;  /* 0xfffffffc08087812 */ /* 0x000fe400078ec0ff */
[----:B-1----:R-:W-:Y:S02]  /*0980*/  ISETP.NE.OR P1, PT, R2, RZ, !P1 ;  /* 0x000000ff0200720c */ /* 0x002fe40004f25670 */
[----:B---3--:R-:W-:Y:S01]  /*0990*/  IADD3 R16, -R14, RZ, RZ ;  /* 0x000000ff0e107210 */ /* 0x008fe20007ffe1ff */
[----:B------:R-:W-:Y:S01]  /*09a0*/  IMAD.IADD R8, R9, 0x1, -R8 ;  /* 0x0000000109087824 */ /* 0x000fe200078e0a08 */
[----:B------:R-:W1:Y:S01]  /*09b0*/  LDC R14, c[0x0][0x140] ;  /* 0x00005000ff0e7b82 */ /* 0x000e620000000800 */
[----:B------:R-:W-:-:S02]  /*09c0*/  SEL R19, RZ, 0x1, !P2 ;  /* 0x00000001ff137807 */ /* 0x000fc40005000000 */
[----:B------:R-:W-:Y:S01]  /*09d0*/  IMAD R13, R13, 0x4, R8 ;  /* 0x000000040d0d7824 */ /* 0x000fe200078e0208 */
[----:B-----5:R-:W-:-:S03]  /*09e0*/  I2FP.F32.U32 R8, R6 ;  /* 0x0000000600087245 */ /* 0x020fc60000201000 */
[C---:B------:R-:W-:Y:S01]  /*09f0*/  IMAD.SHL.U32 R88, R13.reuse, 0x4, RZ ;  /* 0x000000040d587824 */ /* 0x040fe200078e00ff */
[----:B------:R-:W-:Y:S01]  /*0a00*/  LEA.HI R2, R13, R13, RZ, 0x1 ;  /* 0x0000000d0d027211 */ /* 0x000fe200078f08ff */
[----:B------:R-:W-:Y:S01]  /*0a10*/  FMUL R12, R8, UR4 ;  /* 0x00000004080c7c20 */ /* 0x000fe20008400000 */
[----:B------:R-:W3:Y:S01]  /*0a20*/  LDC R9, c[0x0][0x148] ;  /* 0x00005200ff097b82 */ /* 0x000ee20000000800 */
[----:B------:R-:W-:Y:S01]  /*0a30*/  VOTEU.ALL UP0, P1 ;  /* 0x00000000003f7886 */ /* 0x000fe20000800000 */
[----:B------:R-:W-:Y:S01]  /*0a40*/  LOP3.LUT R2, R2, 0xfffffffe, RZ, 0xc0, !PT ;  /* 0xfffffffe02027812 */ /* 0x000fe200078ec0ff */
[----:B--2---:R-:W-:Y:S01]  /*0a50*/  IMAD R8, R15, R16, UR9 ;  /* 0x000000090f087e24 */ /* 0x004fe2000f8e0210 */
[C---:B------:R-:W-:Y:S01]  /*0a60*/  LOP3.LUT R88, R13.reuse, 0xc, R88, 0x78, !PT ;  /* 0x0000000c0d587812 */ /* 0x040fe200078e7858 */
[----:B------:R-:W2:Y:S01]  /*0a70*/  F2I.U32.TRUNC.NTZ R12, R12 ;  /* 0x0000000c000c7305 */ /* 0x000ea2000020f000 */
[----:B------:R-:W-:Y:S01]  /*0a80*/  UMOV UR4, 0x20 ;  /* 0x0000002000047882 */ /* 0x000fe20000000000 */
[----:B------:R-:W-:Y:S01]  /*0a90*/  IMAD.IADD R15, R13, 0x1, -R2 ;  /* 0x000000010d0f7824 */ /* 0x000fe200078e0a02 */
[----:B------:R-:W5:Y:S01]  /*0aa0*/  @!UP0 S2UR UR7, SR_CgaCtaId ;  /* 0x00000000000789c3 */ /* 0x000f620000008800 */
[----:B------:R-:W-:Y:S01]  /*0ab0*/  @!UP0 UMOV UR6, 0x400 ;  /* 0x0000040000068882 */ /* 0x000fe20000000000 */
[----:B------:R-:W-:-:S04]  /*0ac0*/  @!UP0 UIADD3 UR4, -UR4, 0x100000, URZ ;  /* 0x0010000004048890 */ /* 0x000fc8000fffe13f */
[----:B------:R-:W-:Y:S02]  /*0ad0*/  @!UP0 USHF.L.U32 UR5, UR4, 0xb, URZ ;  /* 0x0000000b04058899 */ /* 0x000fe4000800063f */
[----:B------:R-:W-:Y:S01]  /*0ae0*/  @!UP0 USHF.L.U32 UR4, UR4, 0x1, URZ ;  /* 0x0000000104048899 */ /* 0x000fe2000800063f */
[----:B------:R-:W-:Y:S01]  /*0af0*/  ISETP.NE.AND P5, PT, R15, R8, PT ;  /* 0x000000080f00720c */ /* 0x000fe20003fa5270 */
[----:B------:R-:W-:Y:S01]  /*0b00*/  VOTEU.ALL UP1, P1 ;  /* 0x00000000003f7886 */ /* 0x000fe20000820000 */
[----:B-1----:R-:W-:Y:S01]  /*0b10*/  ISETP.EQ.U32.AND P2, PT, R14, 0x1, PT ;  /* 0x000000010e00780c */ /* 0x002fe20003f42070 */
[----:B--2---:R-:W-:Y:S02]  /*0b20*/  IMAD.MOV R23, RZ, RZ, -R12 ;  /* 0x000000ffff177224 */ /* 0x004fe400078e0a0c */
[----:B------:R-:W-:Y:S02]  /*0b30*/  VIADD R12, R10, 0xffffffff ;  /* 0xffffffff0a0c7836 */ /* 0x000fe40000000000 */
[----:B---3--:R-:W-:-:S06]  /*0b40*/  IMAD R13, R9, R23, R6 ;  /* 0x00000017090d7224 */ /* 0x008fcc00078e0206 */
[----:B------:R-:W-:-:S04]  /*0b50*/  @P5 LEA.HI R2, R88, R88, RZ, 0x1 ;  /* 0x0000005858025211 */ /* 0x000fc800078f08ff */
[----:B------:R-:W-:Y:S01]  /*0b60*/  @P5 SHF.R.S32.HI R2, RZ, 0x1, R2 ;  /* 0x00000001ff025819 */ /* 0x000fe20000011402 */
[----:B-----5:R-:W-:-:S03]  /*0b70*/  @!UP0 ULEA UR6, UR7, UR6, 0x18 ;  /* 0x0000000607068291 */ /* 0x020fc6000f8ec03f */
[----:B------:R-:W-:Y:S01]  /*0b80*/  @P5 ISETP.NE.AND P6, PT, R2, R13, PT ;  /* 0x0000000d0200520c */ /* 0x000fe20003fc5270 */
[----:B------:R-:W-:Y:S01]  /*0b90*/  VOTEU.ALL UP0, P1 ;  /* 0x00000000003f7886 */ /* 0x000fe20000800000 */
[----:B------:R-:W-:Y:S02]  /*0ba0*/  LOP3.LUT P1, RZ, R11, 0x7, RZ, 0xc0, !PT ;  /* 0x000000070bff7812 */ /* 0x000fe4000782c0ff */
[----:B------:R-:W-:Y:S02]  /*0bb0*/  @P5 SEL R89, RZ, 0x1, P6 ;  /* 0x00000001ff595807 */ /* 0x000fe40003000000 */
[----:B------:R-:W-:Y:S02]  /*0bc0*/  ISETP.NE.AND P5, PT, R10, RZ, PT ;  /* 0x000000ff0a00720c */ /* 0x000fe40003fa5270 */
[----:B------:R-:W-:Y:S02]  /*0bd0*/  ISETP.LT.U32.AND P1, PT, R88, 0x2, !P1 ;  /* 0x000000025800780c */ /* 0x000fe40004f21070 */
[----:B------:R-:W-:Y:S01]  /*0be0*/  ISETP.EQ.AND P6, PT, R3, 0x2, !P5 ;  /* 0x000000020300780c */ /* 0x000fe20006fc2270 */
[----:B------:R-:W1:Y:S02]  /*0bf0*/  FENCE.VIEW.ASYNC.S ;  /* 0x00000000000073c6 */ /* 0x000e640000000000 */
[----:B-1----:R1:W2:Y:S01]  /*0c00*/  @!UP0 SYNCS.EXCH.64 URZ, [UR6+0xa0], UR4 ;  /* 0x0000a004063f85b2 */ /* 0x0022a20008000100 */
[----:B------:R-:W-:-:S02]  /*0c10*/  SEL R2, RZ, 0x1, !P1 ;  /* 0x00000001ff027807 */ /* 0x000fc40004800000 */
[----:B------:R-:W-:Y:S02]  /*0c20*/  ISETP.GE.U32.AND P1, PT, R12, 0x2, PT ;  /* 0x000000020c00780c */ /* 0x000fe40003f26070 */
[----:B------:R-:W-:Y:S02]  /*0c30*/  SEL R18, RZ, 0x1, !P6 ;  /* 0x00000001ff127807 */ /* 0x000fe40007000000 */
[----:B------:R-:W-:Y:S02]  /*0c40*/  LOP3.LUT R89, R89, R2, RZ, 0xc0, !PT ;  /* 0x0000000259597212 */ /* 0x000fe400078ec0ff */
[----:B------:R-:W-:Y:S02]  /*0c50*/  SEL R18, R18, 0x2, P1 ;  /* 0x0000000212127807 */ /* 0x000fe40000800000 */
[----:B------:R-:W-:Y:S01]  /*0c60*/  SEL R19, R19, 0x2, P1 ;  /* 0x0000000213137807 */ /* 0x000fe20000800000 */
[----:B------:R1:W3:Y:S01]  /*0c70*/  @!UP1 SYNCS.EXCH.64 URZ, [UR6+0xa8], UR4 ;  /* 0x0000a804063f95b2 */ /* 0x0002e20008000100 */
[----:B------:R-:W-:Y:S01]  /*0c80*/  NOP ;  /* 0x0000000000007918 */ /* 0x000fe20000000000 */
[----:B------:R-:W-:Y:S05]  /*0c90*/  @!P2 BRA `(.L_x_8) ;  /* 0x000000000008a947 */ /* 0x000fea0003800000 */
[----:B--234-:R-:W-:Y:S01]  /*0ca0*/  UCGABAR_ARV ;  /* 0x00000000000079c7 */ /* 0x01cfe20008000000 */
[----:B------:R-:W-:Y:S05]  /*0cb0*/  BRA `(.L_x_9) ;  /* 0x0000000000047947 */ /* 0x000fea0003800000 */
.L_x_8:
[----:B--234-:R-:W-:Y:S01]  /*0cc0*/  NOP ;  /* 0x0000000000007918 */ /* 0x01cfe20000000000 */
.L_x_9:
[----:B------:R-:W2:Y:S01]  /*0cd0*/  LDC R2, c[0x0][0x904] ;  /* 0x00024100ff027b82 */ /* 0x000ea20000000800 */
[----:B------:R-:W-:Y:S02]  /*0ce0*/  IMAD.U32 R10, RZ, RZ, UR9 ;  /* 0x00000009ff0a7e24 */ /* 0x000fe4000f8e00ff */
[----:B------:R-:W-:Y:S01]  /*0cf0*/  IMAD.MOV.U32 R11, RZ, RZ, RZ ;  /* 0x000000ffff0b7224 */ /* 0x000fe200078e00ff */
[----:B--2---:R-:W-:-:S04]  /*0d00*/  ISETP.NE.AND P1, PT, R2, 0x1, PT ;  /* 0x000000010200780c */ /* 0x004fc80003f25270 */
[----:B------:R-:W-:-:S09]  /*0d10*/  P2R R7, PR, RZ, 0x2 ;  /* 0x00000002ff077803 */ /* 0x000fd20000000000 */
[----:B------:R-:W2:Y:S01]  /*0d20*/  @P1 LDC R17, c[0x0][0x10] ;  /* 0x00000400ff111b82 */ /* 0x000ea20000000800 */
[----:B------:R-:W-:Y:S02]  /*0d30*/  @P1 IMAD.MOV.U32 R7, RZ, RZ, RZ ;  /* 0x000000ffff071224 */ /* 0x000fe400078e00ff */
[----:B------:R-:W-:-:S05]  /*0d40*/  @P1 IMAD.MOV.U32 R15, RZ, RZ, RZ ;  /* 0x000000ffff0f1224 */ /* 0x000fca00078e00ff */
[----:B------:R-:W3:Y:S01]  /*0d50*/  @!P1 LDC R13, c[0x0][0xc] ;  /* 0x00000300ff0d9b82 */ /* 0x000ee20000000800 */
[----:B-1----:R-:W-:Y:S01]  /*0d60*/  ULDC UR4, c[0x0][0xc] ;  /* 0x0000030000047ab9 */ /* 0x002fe20000000800 */
[----:B------:R-:W-:Y:S01]  /*0d70*/  ULDC UR5, c[0x0][0x10] ;  /* 0x0000040000057ab9 */ /* 0x000fe20000000800 */
[----:B------:R-:W-:Y:S01]  /*0d80*/  ULDC UR6, c[0x0][0x14] ;  /* 0x0000050000067ab9 */ /* 0x000fe20000000800 */
[----:B------:R-:W-:-:S04]  /*0d90*/  UIMAD.WIDE.U32 UR4, UR4, UR5, URZ ;  /* 0x00000005040472a5 */ /* 0x000fc8000f8e003f */
[----:B------:R-:W-:Y:S02]  /*0da0*/  UIMAD.WIDE.U32 UR38, UR4, UR6, URZ ;  /* 0x00000006042672a5 */ /* 0x000fe4000f8e003f */
[----:B------:R-:W-:-:S04]  /*0db0*/  UIMAD UR37, UR5, UR6, URZ ;  /* 0x00000006052572a4 */ /* 0x000fc8000f8e023f */
[----:B------:R-:W-:Y:S01]  /*0dc0*/  UIADD3 UR37, UR39, UR37, URZ ;  /* 0x0000002527257290 */ /* 0x000fe2000fffe03f */
[----:B--2---:R-:W-:-:S05]  /*0dd0*/  @P1 IMAD.WIDE.U32 R16, R17, UR9, R6 ;  /* 0x0000000911101c25 */ /* 0x004fca000f8e0006 */
[----:B------:R-:W-:Y:S01]  /*0de0*/  @P1 IADD3 R17, R17, R15, RZ ;  /* 0x0000000f11111210 */ /* 0x000fe20007ffe0ff */
[----:B---3--:R-:W-:-:S04]  /*0df0*/  @!P1 IMAD.WIDE.U32 R10, R6, R13, R10 ;  /* 0x0000000d060a9225 */ /* 0x008fc800078e000a */
[----:B------:R-:W-:Y:S02]  /*0e00*/  @!P1 IMAD.MOV.U32 R16, RZ, RZ, R10 ;  /* 0x000000ffff109224 */ /* 0x000fe400078e000a */
[----:B------:R-:W-:Y:S01]  /*0e10*/  @!P1 IMAD.MOV.U32 R17, RZ, RZ, R11 ;  /* 0x000000ffff119224 */ /* 0x000fe200078e000b */
[----:B------:R-:W-:Y:S06]  /*0e20*/  @!P2 BRA `(.L_x_10) ;  /* 0x00000000000ca947 */ /* 0x000fec0003800000 */
[----:B------:R-:W-:Y:S01]  /*0e30*/  UCGABAR_WAIT ;  /* 0x0000000000007dc7 */ /* 0x000fe20008000000 */
[----:B------:R-:W-:Y:S01]  /*0e40*/  CCTL.IVALL ;  /* 0x00000000ff00798f */ /* 0x000fe20002000000 */
[----:B------:R-:W-:Y:S05]  /*0e50*/  BRA `(.L_x_11) ;  /* 0x0000000000047947 */ /* 0x000fea0003800000 */
.L_x_10:
[----:B------:R-:W-:Y:S06]  /*0e60*/  BAR.SYNC.DEFER_BLOCKING 0x0 ;  /* 0x0000000000007b1d */ /* 0x000fec0000010000 */
.L_x_11:
[----:B------:R-:W1:Y:S01]  /*0e70*/  S2UR UR36, SR_CgaCtaId ;  /* 0x00000000002479c3 */ /* 0x000e620000008800 */
[----:B------:R-:W-:Y:S04]  /*0e80*/  BSSY B6, `(.L_x_12) ;  /* 0x00006e4000067945 */ /* 0x000fe80003800000 */
[----:B------:R-:W-:Y:S05]  /*0e90*/  @!P5 BRA `(.L_x_13) ;  /* 0x000000440058d947 */ /* 0x000fea0003800000 */
[----:B------:R-:W-:-:S13]  /*0ea0*/  ISETP.GT.U32.AND P0, PT, R12, 0x1, PT ;  /* 0x000000010c00780c */ /* 0x000fda0003f04070 */
[----:B------:R-:W-:Y:S05]  /*0eb0*/  @P0 BRA `(.L_x_14) ;  /* 0x0000006c00800947 */ /* 0x000fea0003800000 */
[----:B------:R-:W-:Y:S01]  /*0ec0*/  ULDC.64 UR4, c[0x0][0x8f8] ;  /* 0x00023e0000047ab9 */ /* 0x000fe20000000a00 */
[----:B------:R-:W-:Y:S01]  /*0ed0*/  UMOV UR47, 0xffffffff ;  /* 0xffffffff002f7882 */ /* 0x000fe20000000000 */
[----:B------:R-:W-:Y:S01]  /*0ee0*/  ISETP.GE.U32.AND P0, PT, R16, UR4, PT ;  /* 0x0000000410007c0c */ /* 0x000fe2000bf06070 */
[----:B------:R-:W-:Y:S01]  /*0ef0*/  IMAD.MOV.U32 R108, RZ, RZ, -0x1 ;  /* 0xffffffffff6c7424 */ /* 0x000fe200078e00ff */
[----:B------:R-:W-:Y:S01]  /*0f00*/  PRMT R90, RZ, 0x7610, R90 ;  /* 0x00007610ff5a7816 */ /* 0x000fe2000000005a */
[----:B------:R-:W-:Y:S01]  /*0f10*/  IMAD.MOV.U32 R106, RZ, RZ, -0x1 ;  /* 0xffffffffff6a7424 */ /* 0x000fe200078e00ff */
[----:B------:R-:W-:Y:S02]  /*0f20*/  ISETP.GE.U32.AND.EX P0, PT, R17, UR5, PT, P0 ;  /* 0x0000000511007c0c */ /* 0x000fe4000bf06100 */
[----:B------:R-:W-:-:S11]  /*0f30*/  PRMT R3, RZ, 0x7610, R3 ;  /* 0x00007610ff037816 */ /* 0x000fd60000000003 */
[----:B------:R-:W-:Y:S05]  /*0f40*/  @P0 BRA `(.L_x_15) ;  /* 0x00000004002c0947 */ /* 0x000fea0003800000 */
[----:B------:R-:W2:Y:S01]  /*0f50*/  LDC.64 R20, c[0x0][0x8d0] ;  /* 0x00023400ff147b82 */ /* 0x000ea20000000a00 */
[----:B------:R-:W-:Y:S02]  /*0f60*/  IMAD.MOV.U32 R4, RZ, RZ, R16 ;  /* 0x000000ffff047224 */ /* 0x000fe400078e0010 */
[----:B------:R-:W-:-:S05]  /*0f70*/  IMAD.MOV.U32 R5, RZ, RZ, R17 ;  /* 0x000000ffff057224 */ /* 0x000fca00078e0011 */
[----:B------:R-:W3:Y:S08]  /*0f80*/  LDC R14, c[0x0][0x8d8] ;  /* 0x00023600ff0e7b82 */ /* 0x000ef00000000800 */
[----:B------:R-:W4:Y:S01]  /*0f90*/  LDC.64 R24, c[0x0][0x8c8] ;  /* 0x00023200ff187b82 */ /* 0x000f220000000a00 */
[----:B--2---:R-:W-:-:S04]  /*0fa0*/  ISETP.NE.U32.AND P0, PT, R20, RZ, PT ;  /* 0x000000ff1400720c */ /* 0x004fc80003f05070 */
[----:B------:R-:W-:-:S13]  /*0fb0*/  ISETP.NE.AND.EX P0, PT, R21, RZ, PT, P0 ;  /* 0x000000ff1500720c */ /* 0x000fda0003f05300 */
[----:B---34-:R-:W-:Y:S05]  /*0fc0*/  @!P0 BRA `(.L_x_16) ;  /* 0x0000000000288947 */ /* 0x018fea0003800000 */
[----:B------:R-:W2:Y:S02]  /*0fd0*/  LDC R3, c[0x0][0x8dc] ;  /* 0x00023700ff037b82 */ /* 0x000ea40000000800 */
[----:B--2---:R-:W-:-:S05]  /*0fe0*/  IADD3 R3, P0, R16, R3, RZ ;  /* 0x0000000310037210 */ /* 0x004fca0007f1e0ff */
[----:B------:R-:W-:-:S04]  /*0ff0*/  IMAD.X R15, RZ, RZ, R17, P0 ;  /* 0x000000ffff0f7224 */ /* 0x000fc800000e0611 */
[----:B------:R-:W-:-:S04]  /*1000*/  IMAD.WIDE.U32 R4, R15, R20, RZ ;  /* 0x000000140f047225 */ /* 0x000fc800078e00ff */
[----:B------:R-:W-:-:S04]  /*1010*/  IMAD.WIDE.U32 R10, P0, R3, R21, R4 ;  /* 0x00000015030a7225 */ /* 0x000fc80007800004 */
[----:B------:R-:W-:-:S04]  /*1020*/  IMAD.WIDE.U32 R4, R3, R20, RZ ;  /* 0x0000001403047225 */ /* 0x000fc800078e00ff */
[----:B------:R-:W-:Y:S01]  /*1030*/  IMAD.X R13, RZ, RZ, RZ, P0 ;  /* 0x000000ffff0d7224 */ /* 0x000fe200000e06ff */
[----:B------:R-:W-:Y:S01]  /*1040*/  IADD3 RZ, P0, R5, R10, RZ ;  /* 0x0000000a05ff7210 */ /* 0x000fe20007f1e0ff */
[----:B------:R-:W-:-:S04]  /*1050*/  IMAD.MOV.U32 R12, RZ, RZ, R11 ;  /* 0x000000ffff0c7224 */ /* 0x000fc800078e000b */
[----:B------:R-:W-:-:S08]  /*1060*/  IMAD.WIDE.U32.X R4, R15, R21, R12, P0 ;  /* 0x000000150f047225 */ /* 0x000fd000000e040c */
.L_x_16:
[----:B------:R-:W2:Y:S01]  /*1070*/  LDC.64 R26, c[0x0][0x8e8] ;  /* 0x00023a00ff1a7b82 */ /* 0x000ea20000000a00 */
[-CC-:B------:R-:W-:Y:S01]  /*1080*/  SHF.R.U64 R29, R4, R14.reuse, R5.reuse ;  /* 0x0000000e041d7219 */ /* 0x180fe20000001205 */
[----:B------:R-:W-:Y:S01]  /*1090*/  IMAD R23, R9, R23, R6 ;  /* 0x0000001709177224 */ /* 0x000fe200078e0206 */
[----:B------:R-:W-:Y:S01]  /*10a0*/  SHF.R.U32.HI R3, RZ, R14, R5 ;  /* 0x0000000eff037219 */ /* 0x000fe20000011605 */
[----:B------:R-:W-:Y:S01]  /*10b0*/  IMAD.MOV.U32 R30, RZ, RZ, 0x1 ;  /* 0x00000001ff1e7424 */ /* 0x000fe200078e00ff */
[----:B------:R-:W-:-:S03]  /*10c0*/  IADD3 R7, P0, RZ, -R29, RZ ;  /* 0x8000001dff077210 */ /* 0x000fc60007f1e0ff */
[----:B------:R-:W3:Y:S01]  /*10d0*/  LDC R12, c[0x0][0x8c0] ;  /* 0x00023000ff0c7b82 */ /* 0x000ee20000000800 */
[----:B------:R-:W-:Y:S01]  /*10e0*/  IADD3.X R3, RZ, ~R3, RZ, P0, !PT ;  /* 0x80000003ff037210 */ /* 0x000fe200007fe4ff */
[----:B------:R-:W-:-:S04]  /*10f0*/  IMAD.WIDE.U32 R4, R7, R24, R16 ;  /* 0x0000001807047225 */ /* 0x000fc800078e0010 */
[----:B------:R-:W-:Y:S02]  /*1100*/  IMAD R10, R3, R24, RZ ;  /* 0x00000018030a7224 */ /* 0x000fe400078e02ff */
[----:B------:R-:W4:Y:S02]  /*1110*/  LDC R11, c[0x0][0x8b0] ;  /* 0x00022c00ff0b7b82 */ /* 0x000f240000000800 */
[----:B------:R-:W-:Y:S02]  /*1120*/  IMAD R3, R7, R25, R10 ;  /* 0x0000001907037224 */ /* 0x000fe400078e020a */
[----:B------:R-:W-:Y:S02]  /*1130*/  IMAD.MOV.U32 R10, RZ, RZ, -0x1 ;  /* 0xffffffffff0a7424 */ /* 0x000fe400078e00ff */
[----:B------:R-:W-:Y:S02]  /*1140*/  IMAD.IADD R3, R5, 0x1, R3 ;  /* 0x0000000105037824 */ /* 0x000fe400078e0203 */
[----:B------:R-:W5:Y:S01]  /*1150*/  LDC R21, c[0x0][0x900] ;  /* 0x00024000ff157b82 */ /* 0x000f620000000800 */
[----:B--2---:R-:W-:-:S04]  /*1160*/  ISETP.NE.U32.AND P0, PT, R26, RZ, PT ;  /* 0x000000ff1a00720c */ /* 0x004fc80003f05070 */
[----:B------:R-:W-:-:S03]  /*1170*/  ISETP.NE.AND.EX P0, PT, R27, RZ, PT, P0 ;  /* 0x000000ff1b00720c */ /* 0x000fc60003f05300 */
[----:B------:R-:W2:Y:S01]  /*1180*/  LDC R14, c[0x0][0x8a8] ;  /* 0x00022a00ff0e7b82 */ /* 0x000ea20000000800 */
[-CC-:B---3--:R-:W-:Y:S02]  /*1190*/  SHF.R.U64 R15, R4, R12.reuse, R3.reuse ;  /* 0x0000000c040f7219 */ /* 0x188fe40000001203 */
[----:B------:R-:W-:-:S05]  /*11a0*/  SHF.R.U32.HI R4, RZ, R12, R3 ;  /* 0x0000000cff047219 */ /* 0x000fca0000011603 */
[----:B------:R-:W3:Y:S01]  /*11b0*/  LDC R20, c[0x0][0x8f0] ;  /* 0x00023c00ff147b82 */ /* 0x000ee20000000800 */
[-CC-:B----4-:R-:W-:Y:S02]  /*11c0*/  SHF.R.U64 R12, R15, R11.reuse, R4.reuse ;  /* 0x0000000b0f0c7219 */ /* 0x190fe40000001204 */
[----:B------:R-:W-:-:S05]  /*11d0*/  SHF.R.U32.HI R4, RZ, R11, R4 ;  /* 0x0000000bff047219 */ /* 0x000fca0000011604 */
[----:B------:R-:W4:Y:S01]  /*11e0*/  LDC R22, c[0x0][0x8e0] ;  /* 0x00023800ff167b82 */ /* 0x000f220000000800 */
[-CC-:B-----5:R-:W-:Y:S02]  /*11f0*/  SHF.R.U64 R28, R12, R21.reuse, R4.reuse ;  /* 0x000000150c1c7219 */ /* 0x1a0fe40000001204 */
[-C--:B------:R-:W-:Y:S02]  /*1200*/  SHF.L.U32 R3, R10, R21.reuse, RZ ;  /* 0x000000150a037219 */ /* 0x080fe400000006ff */
[----:B------:R-:W-:Y:S01]  /*1210*/  SHF.R.U32.HI R5, RZ, R21, R4 ;  /* 0x00000015ff057219 */ /* 0x000fe20000011604 */
[----:B------:R-:W-:Y:S01]  /*1220*/  IMAD.MOV.U32 R4, RZ, RZ, R28 ;  /* 0x000000ffff047224 */ /* 0x000fe200078e001c */
[----:B------:R-:W-:Y:S01]  /*1230*/  LOP3.LUT R9, RZ, R3, RZ, 0x33, !PT ;  /* 0x00000003ff097212 */ /* 0x000fe200078e33ff */
[----:B------:R-:W1:Y:S01]  /*1240*/  LDC R24, c[0x0][0x8b8] ;  /* 0x00022e00ff187b82 */ /* 0x000e620000000800 */
[----:B------:R-:W-:Y:S05]  /*1250*/  @!P0 BRA `(.L_x_17) ;  /* 0x0000000000288947 */ /* 0x000fea0003800000 */
[----:B------:R-:W5:Y:S02]  /*1260*/  LDC R3, c[0x0][0x8f4] ;  /* 0x00023d00ff037b82 */ /* 0x000f640000000800 */
[----:B-----5:R-:W-:-:S05]  /*1270*/  IADD3 R3, P0, R28, R3, RZ ;  /* 0x000000031c037210 */ /* 0x020fca0007f1e0ff */
        /* <DEDUP_REMOVED lines=8> */
.L_x_17:
[----:B---3--:R-:W-:Y:S01]  /*1300*/  SHF.R.U64 R5, R4, R20, R5 ;  /* 0x0000001404057219 */ /* 0x008fe20000001205 */
[----:B--2---:R-:W-:Y:S01]  /*1310*/  VIADD R6, R14, 0xffffffff ;  /* 0xffffffff0e067836 */ /* 0x004fe20000000000 */
[----:B------:R-:W-:Y:S02]  /*1320*/  SHF.L.U32 R3, R30, R21, RZ ;  /* 0x000000151e037219 */ /* 0x000fe400000006ff */
[----:B------:R-:W-:Y:S01]  /*1330*/  LOP3.LUT R4, R12, R9, RZ, 0xc0, !PT ;  /* 0x000000090c047212 */ /* 0x000fe200078ec0ff */
[----:B------:R-:W-:Y:S01]  /*1340*/  IMAD.MOV R7, RZ, RZ, -R5 ;  /* 0x000000ffff077224 */ /* 0x000fe200078e0a05 */
[----:B------:R-:W-:Y:S02]  /*1350*/  SEL R8, R8, R23, !P1 ;  /* 0x0000001708087207 */ /* 0x000fe40004800000 */
[----:B------:R-:W-:Y:S01]  /*1360*/  LOP3.LUT R6, R15, R6, RZ, 0xc0, !PT ;  /* 0x000000060f067212 */ /* 0x000fe200078ec0ff */
[----:B------:R-:W-:Y:S01]  /*1370*/  IMAD R5, R3, R5, R4 ;  /* 0x0000000503057224 */ /* 0x000fe200078e0204 */
[----:B------:R-:W-:Y:S01]  /*1380*/  R2UR UR47, R29 ;  /* 0x000000001d2f72ca */ /* 0x000fe200000e0000 */
[----:B----4-:R-:W-:Y:S01]  /*1390*/  IMAD R3, R7, R22, R28 ;  /* 0x0000001607037224 */ /* 0x010fe200078e021c */
[----:B------:R-:W-:Y:S01]  /*13a0*/  MOV R4, 0x1 ;  /* 0x0000000100047802 */ /* 0x000fe20000000f00 */
[----:B-1----:R-:W-:-:S02]  /*13b0*/  IMAD R8, R5, R24, R8 ;  /* 0x0000001805087224 */ /* 0x002fc400078e0208 */
[----:B------:R-:W-:-:S05]  /*13c0*/  IMAD R3, R3, R14, R6 ;  /* 0x0000000e03037224 */ /* 0x000fca00078e0206 */
[----:B------:R-:W-:Y:S02]  /*13d0*/  SEL R106, R3, R8, !P1 ;  /* 0x00000008036a7207 */ /* 0x000fe40004800000 */
[----:B------:R-:W-:Y:S02]  /*13e0*/  SEL R108, R8, R3, !P1 ;  /* 0x00000003086c7207 */ /* 0x000fe40004800000 */
[----:B------:R-:W-:-:S07]  /*13f0*/  PRMT R3, R4, 0x7610, R3 ;  /* 0x0000761004037816 */ /* 0x000fce0000000003 */
.L_x_15:
[----:B------:R-:W-:-:S08]  /*1400*/  NOP ;  /* 0x0000000000007918 */ /* 0x000fd00000000000 */
[----:B------:R-:W2:Y:S02]  /*1410*/  USETMAXREG.TRY_ALLOC.CTAPOOL UP0, 0xe8 ;  /* 0x000000e8000079c8 */ /* 0x000ea40008000600 */
[----:B--2---:R-:W-:-:S13]  /*1420*/  PLOP3.LUT P0, PT, PT, PT, UP0, 0x80, 0x0 ;  /* 0x000000000000781c */ /* 0x004fda0003f0f008 */
[----:B------:R-:W-:Y:S05]  /*1430*/  @!P0 BRA `(.L_x_15) ;  /* 0xfffffffc00f08947 */ /* 0x000fea000383ffff */
[----:B------:R-:W-:Y:S02]  /*1440*/  ULDC.64 UR4, c[0x0][0x590] ;  /* 0x0001640000047ab9 */ /* 0x000fe40000000a00 */
[----:B------:R-:W-:Y:S02]  /*1450*/  IMAD.U32 R112, RZ, RZ, UR4 ;  /* 0x00000004ff707e24 */ /* 0x000fe4000f8e00ff */
[----:B------:R-:W-:-:S03]  /*1460*/  IMAD.U32 R114, RZ, RZ, UR5 ;  /* 0x00000005ff727e24 */ /* 0x000fc6000f8e00ff */
[----:B------:R-:W-:-:S04]  /*1470*/  ISETP.NE.U32.AND P0, PT, R112, RZ, PT ;  /* 0x000000ff7000720c */ /* 0x000fc80003f05070 */
[----:B------:R-:W-:-:S13]  /*1480*/  ISETP.NE.AND.EX P0, PT, R114, RZ, PT, P0 ;  /* 0x000000ff7200720c */ /* 0x000fda0003f05300 */
[----:B------:R-:W-:Y:S05]  /*1490*/  @P0 BRA `(.L_x_18) ;  /* 0x00000000002c0947 */ /* 0x000fea0003800000 */
[----:B------:R-:W-:Y:S02]  /*14a0*/  ULDC.64 UR4, c[0x0][0x588] ;  /* 0x0001620000047ab9 */ /* 0x000fe40000000a00 */
[----:B------:R-:W-:-:S04]  /*14b0*/  ISETP.NE.U32.AND P0, PT, RZ, UR4, PT ;  /* 0x00000004ff007c0c */ /* 0x000fc8000bf05070 */
[----:B------:R-:W-:-:S13]  /*14c0*/  ISETP.NE.AND.EX P0, PT, RZ, UR5, PT, P0 ;  /* 0x00000005ff007c0c */ /* 0x000fda000bf05300 */
[----:B------:R-:W-:Y:S05]  /*14d0*/  @!P0 BRA `(.L_x_19) ;  /* 0x0000000000108947 */ /* 0x000fea0003800000 */
[----:B------:R-:W2:Y:S02]  /*14e0*/  LDC.64 R4, c[0x0][0x588] ;  /* 0x00016200ff047b82 */ /* 0x000ea40000000a00 */
[----:B--2---:R2:W5:Y:S01]  /*14f0*/  LDG.E R91, desc[UR52][R4.64] ;  /* 0x00000034045b7981 */ /* 0x004562000c1e1900 */
[----:B------:R-:W-:Y:S01]  /*1500*/  IMAD.MOV.U32 R90, RZ, RZ, 0x1 ;  /* 0x00000001ff5a7424 */ /* 0x000fe200078e00ff */
[----:B------:R-:W-:Y:S06]  /*1510*/  BRA `(.L_x_18) ;  /* 0x00000000000c7947 */ /* 0x000fec0003800000 */
.L_x_19:
[----:B------:R-:W-:Y:S01]  /*1520*/  ULDC UR4, c[0x0][0x580] ;  /* 0x0001600000047ab9 */ /* 0x000fe20000000800 */
[----:B------:R-:W-:Y:S02]  /*1530*/  IMAD.MOV.U32 R90, RZ, RZ, 0x1 ;  /* 0x00000001ff5a7424 */ /* 0x000fe400078e00ff */
[----:B------:R-:W-:-:S07]  /*1540*/  IMAD.U32 R91, RZ, RZ, UR4 ;  /* 0x00000004ff5b7e24 */ /* 0x000fce000f8e00ff */
.L_x_18:
[----:B------:R-:W-:Y:S02]  /*1550*/  ULDC.64 UR4, c[0x0][0x5b0] ;  /* 0x00016c0000047ab9 */ /* 0x000fe40000000a00 */
[----:B------:R-:W-:-:S04]  /*1560*/  ISETP.NE.U32.AND P0, PT, RZ, UR4, PT ;  /* 0x00000004ff007c0c */ /* 0x000fc8000bf05070 */
[----:B------:R-:W-:-:S13]  /*1570*/  ISETP.NE.AND.EX P0, PT, RZ, UR5, PT, P0 ;  /* 0x00000005ff007c0c */ /* 0x000fda000bf05300 */
[----:B------:R-:W-:Y:S05]  /*1580*/  @P0 BRA `(.L_x_20) ;  /* 0x0000000000240947 */ /* 0x000fea0003800000 */
[----:B------:R-:W-:Y:S02]  /*1590*/  ULDC.64 UR4, c[0x0][0x5a8] ;  /* 0x00016a0000047ab9 */ /* 0x000fe40000000a00 */
[----:B------:R-:W-:-:S04]  /*15a0*/  ISETP.NE.U32.AND P0, PT, RZ, UR4, PT ;  /* 0x00000004ff007c0c */ /* 0x000fc8000bf05070 */
[----:B------:R-:W-:-:S13]  /*15b0*/  ISETP.NE.AND.EX P0, PT, RZ, UR5, PT, P0 ;  /* 0x00000005ff007c0c */ /* 0x000fda000bf05300 */
[----:B------:R-:W-:Y:S05]  /*15c0*/  @!P0 BRA `(.L_x_21) ;  /* 0x00000000000c8947 */ /* 0x000fea0003800000 */
[----:B------:R-:W3:Y:S02]  /*15d0*/  LDC.64 R92, c[0x0][0x5a8] ;  /* 0x00016a00ff5c7b82 */ /* 0x000ee40000000a00 */
[----:B---3--:R3:W5:Y:S01]  /*15e0*/  LDG.E R92, desc[UR52][R92.64] ;  /* 0x000000345c5c7981 */ /* 0x008762000c1e1900 */
[----:B------:R-:W-:Y:S05]  /*15f0*/  BRA `(.L_x_20) ;  /* 0x0000000000087947 */ /* 0x000fea0003800000 */
.L_x_21:
[----:B------:R-:W-:Y:S02]  /*1600*/  ULDC UR4, c[0x0][0x5a0] ;  /* 0x0001680000047ab9 */ /* 0x000fe40000000800 */
[----:B------:R-:W-:-:S07]  /*1610*/  IMAD.U32 R92, RZ, RZ, UR4 ;  /* 0x00000004ff5c7e24 */ /* 0x000fce000f8e00ff */
.L_x_20:
[----:B------:R-:W-:Y:S01]  /*1620*/  LOP3.LUT P1, RZ, R3, 0xff, RZ, 0xc0, !PT ;  /* 0x000000ff03ff7812 */ /* 0x000fe2000782c0ff */
[----:B------:R-:W-:Y:S01]  /*1630*/  UMOV UR40, URZ ;  /* 0x0000003f00287c82 */ /* 0x000fe20008000000 */
[----:B------:R-:W-:-:S11]  /*1640*/  PLOP3.LUT P0, PT, PT, PT, PT, 0x80, 0x0 ;  /* 0x000000000000781c */ /* 0x000fd60003f0f070 */
[----:B------:R-:W-:Y:S05]  /*1650*/  @!P1 BRA `(.L_x_22) ;  /* 0x0000003800cc9947 */ /* 0x000fea0003800000 */
[----:B------:R-:W4:Y:S01]  /*1660*/  LDC R96, c[0x0][0x900] ;  /* 0x00024000ff607b82 */ /* 0x000f220000000800 */
[C---:B------:R-:W-:Y:S01]  /*1670*/  IMAD.SHL.U32 R3, R0.reuse, 0x20, RZ ;  /* 0x0000002000037824 */ /* 0x040fe200078e00ff */
[----:B------:R-:W-:Y:S01]  /*1680*/  ULDC.64 UR4, c[0x0][0x288] ;  /* 0x0000a20000047ab9 */ /* 0x000fe20000000a00 */
[----:B--2---:R-:W-:Y:S01]  /*1690*/  SHF.R.U32.HI R5, RZ, 0x1, R0 ;  /* 0x00000001ff057819 */ /* 0x004fe20000011600 */
[----:B------:R-:W-:Y:S01]  /*16a0*/  IMAD.U32 R6, RZ, RZ, UR4 ;  /* 0x00000004ff067e24 */ /* 0x000fe2000f8e00ff */
[----:B------:R-:W-:Y:S01]  /*16b0*/  UIADD3 UR4, UR5, 0x3f, URZ ;  /* 0x0000003f05047890 */ /* 0x000fe2000fffe03f */
[----:B------:R-:W-:Y:S01]  /*16c0*/  LOP3.LUT R4, R3, 0xc0, RZ, 0xc0, !PT ;  /* 0x000000c003047812 */ /* 0x000fe200078ec0ff */
[----:B------:R-:W-:Y:S01]  /*16d0*/  IMAD.MOV.U32 R99, RZ, RZ, 0x10 ;  /* 0x00000010ff637424 */ /* 0x000fe200078e00ff */
[----:B---3--:R-:W-:Y:S01]  /*16e0*/  LOP3.LUT R93, R0, 0x3, RZ, 0xc0, !PT ;  /* 0x00000003005d7812 */ /* 0x008fe200078ec0ff */
[----:B------:R-:W-:Y:S01]  /*16f0*/  USHF.R.S32.HI UR5, URZ, 0x1f, UR4 ;  /* 0x0000001f3f057899 */ /* 0x000fe20008011404 */
[----:B------:R-:W-:Y:S01]  /*1700*/  LOP3.LUT R4, R4, 0x8, R5, 0xf8, !PT ;  /* 0x0000000804047812 */ /* 0x000fe200078ef805 */
[----:B------:R-:W-:Y:S01]  /*1710*/  ULDC UR6, c[0x0][0x284] ;  /* 0x0000a10000067ab9 */ /* 0x000fe20000000800 */
[C---:B------:R-:W-:Y:S01]  /*1720*/  LOP3.LUT P0, RZ, R0.reuse, 0x4, RZ, 0xc0, !PT ;  /* 0x0000000400ff7812 */ /* 0x040fe2000780c0ff */
[----:B------:R-:W-:Y:S01]  /*1730*/  ULEA.HI UR5, UR5, UR4, URZ, 0x6 ;  /* 0x0000000405057291 */ /* 0x000fe2000f8f303f */
[C---:B------:R-:W-:Y:S01]  /*1740*/  SHF.L.U32 R5, R0.reuse, 0x2, RZ ;  /* 0x0000000200057819 */ /* 0x040fe200000006ff */
[----:B------:R-:W-:Y:S01]  /*1750*/  IMAD R93, R93, -0x2, R6 ;  /* 0xfffffffe5d5d7824 */ /* 0x000fe200078e0206 */
[----:B------:R-:W-:Y:S01]  /*1760*/  LOP3.LUT R98, R0, 0xff, RZ, 0xc0, !PT ;  /* 0x000000ff00627812 */ /* 0x000fe200078ec0ff */
[----:B------:R-:W-:Y:S01]  /*1770*/  USHF.R.S32.HI UR48, URZ, 0x6, UR5 ;  /* 0x000000063f307899 */ /* 0x000fe20008011405 */
[----:B------:R-:W-:Y:S01]  /*1780*/  SHF.R.U32.HI R0, RZ, 0x2, R0 ;  /* 0x00000002ff007819 */ /* 0x000fe20000011600 */
[----:B------:R-:W-:Y:S01]  /*1790*/  IMAD.MOV.U32 R97, RZ, RZ, 0x1 ;  /* 0x00000001ff617424 */ /* 0x000fe200078e00ff */
[----:B------:R-:W-:Y:S01]  /*17a0*/  LOP3.LUT R4, R4, 0x18, R5, 0x78, !PT ;  /* 0x0000001804047812 */ /* 0x000fe200078e7805 */
[----:B------:R-:W-:Y:S01]  /*17b0*/  UISETP.LT.AND UP0, UPT, UR48, 0x1, UPT ;  /* 0x000000013000788c */ /* 0x000fe2000bf01270 */
[----:B------:R-:W-:Y:S01]  /*17c0*/  LOP3.LUT R94, R0, 0x7, RZ, 0xc0, !PT ;  /* 0x00000007005e7812 */ /* 0x000fe200078ec0ff */
[--C-:B-----5:R-:W-:Y:S01]  /*17d0*/  IMAD.MOV.U32 R104, RZ, RZ, R91.reuse ;  /* 0x000000ffff687224 */ /* 0x120fe200078e005b */
[--C-:B------:R-:W-:Y:S01]  /*17e0*/  SHF.R.U32.HI R5, RZ, 0x5, R98.reuse ;  /* 0x00000005ff057819 */ /* 0x100fe20000011662 */
[----:B------:R-:W-:Y:S01]  /*17f0*/  USEL UR49, UR48, 0x1, UP0 ;  /* 0x0000000130317887 */ /* 0x000fe20008000000 */
[C---:B------:R-:W-:Y:S01]  /*1800*/  LOP3.LUT R0, R3.reuse, 0x20, RZ, 0xc0, !PT ;  /* 0x0000002003007812 */ /* 0x040fe200078ec0ff */
[----:B------:R-:W-:Y:S01]  /*1810*/  IMAD.MOV.U32 R105, RZ, RZ, R91 ;  /* 0x000000ffff697224 */ /* 0x000fe200078e005b */
[----:B------:R-:W-:Y:S01]  /*1820*/  LOP3.LUT R95, R3, 0x100, RZ, 0xc0, !PT ;  /* 0x00000100035f7812 */ /* 0x000fe200078ec0ff */
[----:B------:R-:W-:Y:S01]  /*1830*/  IMAD.MOV.U32 R3, RZ, RZ, -0x1 ;  /* 0xffffffffff037424 */ /* 0x000fe200078e00ff */
[----:B------:R-:W-:Y:S01]  /*1840*/  SHF.R.U32.HI R111, RZ, 0x7, R98 ;  /* 0x00000007ff6f7819 */ /* 0x000fe20000011662 */
[----:B------:R-:W-:Y:S01]  /*1850*/  IMAD.SHL.U32 R7, R5, 0x10, RZ ;  /* 0x0000001005077824 */ /* 0x000fe200078e00ff */
[----:B------:R-:W-:Y:S01]  /*1860*/  LOP3.LUT R109, R19, 0x1, RZ, 0xfc, !PT ;  /* 0x00000001136d7812 */ /* 0x000fe200078efcff */
[----:B------:R-:W-:Y:S01]  /*1870*/  IMAD R0, R5, 0x200, R0 ;  /* 0x0000020005007824 */ /* 0x000fe200078e0200 */
[----:B----4-:R-:W-:Y:S01]  /*1880*/  SHF.L.U32 R3, R3, R96, RZ ;  /* 0x0000006003037219 */ /* 0x010fe200000006ff */
[--C-:B------:R-:W-:Y:S01]  /*1890*/  IMAD R101, R5, -0x10, -R94.reuse ;  /* 0xfffffff005657824 */ /* 0x100fe200078e0a5e */
[----:B------:R-:W-:Y:S01]  /*18a0*/  LOP3.LUT R94, R7, 0xfffffff0, R94, 0xe2, !PT ;  /* 0xfffffff0075e7812 */ /* 0x000fe200078ee25e */
[----:B------:R-:W-:Y:S01]  /*18b0*/  IMAD.MOV.U32 R5, RZ, RZ, 0x1 ;  /* 0x00000001ff057424 */ /* 0x000fe200078e00ff */
[----:B------:R-:W-:Y:S01]  /*18c0*/  IADD3 R95, R4, R0, R95 ;  /* 0x00000000045f7210 */ /* 0x000fe20007ffe05f */
[----:B------:R-:W-:Y:S01]  /*18d0*/  VIADD R101, R101, UR6 ;  /* 0x0000000665657c36 */ /* 0x000fe20008000000 */
[----:B------:R-:W-:Y:S01]  /*18e0*/  LOP3.LUT R110, R18, 0x1, RZ, 0xfc, !PT ;  /* 0x00000001126e7812 */ /* 0x000fe200078efcff */
[----:B------:R-:W-:Y:S01]  /*18f0*/  ULDC.64 UR54, c[0x0][0x198] ;  /* 0x0000660000367ab9 */ /* 0x000fe20000000a00 */
[----:B------:R-:W-:Y:S01]  /*1900*/  SHF.L.U32 R96, R5, R96, RZ ;  /* 0x0000006005607219 */ /* 0x000fe200000006ff */
[----:B------:R-:W-:Y:S01]  /*1910*/  UMOV UR41, URZ ;  /* 0x0000003f00297c82 */ /* 0x000fe20008000000 */
[C---:B------:R-:W-:Y:S01]  /*1920*/  PRMT R102, R90.reuse, 0x7610, R102 ;  /* 0x000076105a667816 */ /* 0x040fe20000000066 */
[----:B------:R-:W-:Y:S01]  /*1930*/  UMOV UR42, URZ ;  /* 0x0000003f002a7c82 */ /* 0x000fe20008000000 */
[----:B------:R-:W-:Y:S01]  /*1940*/  PRMT R103, R90, 0x7610, R103 ;  /* 0x000076105a677816 */ /* 0x000fe20000000067 */
[----:B------:R-:W-:Y:S01]  /*1950*/  UIADD3 UR49, UR48, -UR49, URZ ;  /* 0x8000003130317290 */ /* 0x000fe2000fffe03f */
[----:B------:R-:W-:Y:S01]  /*1960*/  IADD3 R98, R98, 0x1f, RZ ;  /* 0x0000001f62627810 */ /* 0x000fe20007ffe0ff */
[----:B------:R-:W-:Y:S01]  /*1970*/  UMOV UR43, URZ ;  /* 0x0000003f002b7c82 */ /* 0x000fe20008000000 */
[----:B------:R-:W-:Y:S01]  /*1980*/  SEL R99, R99, 0xfffffff0, !P0 ;  /* 0xfffffff063637807 */ /* 0x000fe20004000000 */
[----:B------:R-:W-:Y:S01]  /*1990*/  UMOV UR40, URZ ;  /* 0x0000003f00287c82 */ /* 0x000fe20008000000 */
[----:B------:R-:W-:-:S07]  /*19a0*/  LOP3.LUT R100, RZ, R3, RZ, 0x33, !PT ;  /* 0x00000003ff647212 */ /* 0x000fce00078e33ff */
.L_x_95:
[----:B------:R-:W2:Y:S01]  /*19b0*/  SHFL.IDX PT, R0, R111, RZ, 0x1f ;  /* 0x00001fff6f007589 */ /* 0x000ea200000e0000 */
[----:B------:R-:W3:Y:S01]  /*19c0*/  S2UR UR50, SR_CgaCtaId ;  /* 0x00000000003279c3 */ /* 0x000ee20000008800 */
[----:B------:R-:W-:Y:S01]  /*19d0*/  UMOV UR51, 0x400 ;  /* 0x0000040000337882 */ /* 0x000fe20000000000 */
[----:B--2---:R-:W-:Y:S01]  /*19e0*/  R2UR UR4, R0 ;  /* 0x00000000000472ca */ /* 0x004fe200000e0000 */
[----:B---3--:R-:W-:-:S12]  /*19f0*/  ULEA UR51, UR50, UR51, 0x18 ;  /* 0x0000003332337291 */ /* 0x008fd8000f8ec03f */
[----:B------:R-:W-:-:S04]  /*1a00*/  ULEA.HI UR5, UR4, UR4, URZ, 0x1 ;  /* 0x0000000404057291 */ /* 0x000fc8000f8f083f */
[----:B------:R-:W-:-:S04]  /*1a10*/  ULOP3.LUT UR5, UR5, 0x7fffe, URZ, 0xc0, !UPT ;  /* 0x0007fffe05057892 */ /* 0x000fc8000f8ec03f */
[----:B------:R-:W-:-:S03]  /*1a20*/  UIADD3 UR5, UR4, -UR5, URZ ;  /* 0x8000000504057290 */ /* 0x000fc6000fffe03f */
[----:B------:R-:W-:Y:S01]  /*1a30*/  ULDC UR4, c[0x0][0x28c] ;  /* 0x0000a30000047ab9 */ /* 0x000fe20000000800 */
[----:B------:R-:W-:Y:S01]  /*1a40*/  ULEA UR5, UR5, UR51, 0xd ;  /* 0x0000003305057291 */ /* 0x000fe2000f8e683f */
[----:B------:R-:W-:-:S03]  /*1a50*/  ISETP.LT.AND P0, PT, RZ, UR4, PT ;  /* 0x00000004ff007c0c */ /* 0x000fc6000bf01270 */
[----:B------:R-:W-:-:S04]  /*1a60*/  UIADD3 UR5, UR5, 0x8400, URZ ;  /* 0x0000840005057890 */ /* 0x000fc8000fffe03f */
[----:B------:R-:W-:-:S04]  /*1a70*/  USHF.R.U32.HI UR5, URZ, 0x4, UR5 ;  /* 0x000000043f057899 */ /* 0x000fc80008011605 */
[----:B------:R-:W-:-:S04]  /*1a80*/  ULOP3.LUT UR5, UR5, 0x3fff, URZ, 0xc0, !UPT ;  /* 0x00003fff05057892 */ /* 0x000fc8000f8ec03f */
[----:B------:R-:W-:Y:S01]  /*1a90*/  ULOP3.LUT UR44, UR5, 0x10000, URZ, 0xfc, !UPT ;  /* 0x00010000052c7892 */ /* 0x000fe2000f8efc3f */
[----:B-1----:R-:W-:Y:S11]  /*1aa0*/  @P0 BRA `(.L_x_23) ;  /* 0x0000000000400947 */ /* 0x002ff60003800000 */
[----:B------:R-:W-:Y:S01]  /*1ab0*/  MOV R0, 0x0 ;  /* 0x0000000000007802 */ /* 0x000fe20000000f00 */
[----:B------:R-:W-:Y:S01]  /*1ac0*/  ULDC.64 UR4, c[0x4][0x70] ;  /* 0x01001c0000047ab9 */ /* 0x000fe20000000a00 */
[----:B------:R-:W-:Y:S01]  /*1ad0*/  ULDC.64 UR6, c[0x4][0x8] ;  /* 0x0100020000067ab9 */ /* 0x000fe20000000a00 */
[----:B------:R-:W-:Y:S01]  /*1ae0*/  IMAD.U32 R4, RZ, RZ, UR4 ;  /* 0x00000004ff047e24 */ /* 0x000fe2000f8e00ff */
[----:B------:R2:W3:Y:S01]  /*1af0*/  LDC.64 R14, c[0x4][R0] ;  /* 0x01000000000e7b82 */ /* 0x0004e20000000a00 */
[----:B------:R-:W-:Y:S01]  /*1b00*/  IMAD.U32 R5, RZ, RZ, UR5 ;  /* 0x00000005ff057e24 */ /* 0x000fe2000f8e00ff */
[----:B------:R-:W-:Y:S01]  /*1b10*/  ULDC.64 UR4, c[0x4][0x78] ;  /* 0x01001e0000047ab9 */ /* 0x000fe20000000a00 */
[----:B------:R-:W-:Y:S01]  /*1b20*/  IMAD.U32 R10, RZ, RZ, UR6 ;  /* 0x00000006ff0a7e24 */ /* 0x000fe2000f8e00ff */
[----:B------:R-:W-:Y:S01]  /*1b30*/  MOV R12, 0x1 ;  /* 0x00000001000c7802 */ /* 0x000fe20000000f00 */
[----:B------:R-:W-:Y:S02]  /*1b40*/  IMAD.U32 R6, RZ, RZ, UR4 ;  /* 0x00000004ff067e24 */ /* 0x000fe4000f8e00ff */
[----:B------:R-:W-:-:S02]  /*1b50*/  IMAD.U32 R7, RZ, RZ, UR5 ;  /* 0x00000005ff077e24 */ /* 0x000fc4000f8e00ff */
[----:B------:R-:W-:Y:S02]  /*1b60*/  IMAD.U32 R11, RZ, RZ, UR7 ;  /* 0x00000007ff0b7e24 */ /* 0x000fe4000f8e00ff */
[----:B------:R-:W-:Y:S02]  /*1b70*/  IMAD.MOV.U32 R8, RZ, RZ, 0x1e1 ;  /* 0x000001e1ff087424 */ /* 0x000fe400078e00ff */
[----:B--2---:R-:W-:-:S07]  /*1b80*/  IMAD.MOV.U32 R13, RZ, RZ, RZ ;  /* 0x000000ffff0d7224 */ /* 0x004fce00078e00ff */
[----:B------:R-:W-:-:S07]  /*1b90*/  LEPC R20, `(.L_x_23) ;  /* 0x000000001014794e */ /* 0x000fce0000000000 */
[----:B-1-3--:R-:W-:Y:S05]  /*1ba0*/  CALL.ABS.NOINC R14 ;  /* 0x000000000e007343 */ /* 0x00afea0003c00000 */
.L_x_23:
[----:B------:R-:W-:-:S13]  /*1bb0*/  ISETP.NE.AND P0, PT, R109, 0x3, PT ;  /* 0x000000036d00780c */ /* 0x000fda0003f05270 */
[----:B------:R-:W-:Y:S05]  /*1bc0*/  @!P0 BRA `(.L_x_24) ;  /* 0x0000000000048947 */ /* 0x000fea0003800000 */
[----:B-1----:R-:W-:Y:S01]  /*1bd0*/  BPT.TRAP 0x1 ;  /* 0x000000040000795c */ /* 0x002fe20000300000 */
.L_x_24:
[----:B------:R-:W-:Y:S02]  /*1be0*/  IMAD.U32 R3, RZ, RZ, UR43 ;  /* 0x0000002bff037e24 */ /* 0x000fe4000f8e00ff */
[----:B------:R-:W-:-:S03]  /*1bf0*/  IMAD.U32 R0, RZ, RZ, UR42 ;  /* 0x0000002aff007e24 */ /* 0x000fc6000f8e00ff */
[----:B------:R-:W-:Y:S02]  /*1c00*/  LEA R3, R3, UR51, 0x3 ;  /* 0x0000003303037c11 */ /* 0x000fe4000f8e18ff */
[----:B------:R-:W-:-:S04]  /*1c10*/  SHF.L.U32 R0, R0, 0x1f, RZ ;  /* 0x0000001f00007819 */ /* 0x000fc800000006ff */
[----:B------:R2:W3:Y:S01]  /*1c20*/  SYNCS.PHASECHK.TRANS64.TRYWAIT P1, [R3+URZ], R0 ;  /* 0x00000000030075a7 */ /* 0x0004e2000802017f */
[----:B------:R-:W-:Y:S05]  /*1c30*/  @!P0 BRA `(.L_x_25) ;  /* 0x0000000000048947 */ /* 0x000fea0003800000 */
[----:B-1----:R-:W-:Y:S01]  /*1c40*/  BPT.TRAP 0x1 ;  /* 0x000000040000795c */ /* 0x002fe20000300000 */
.L_x_25:
[----:B------:R-:W-:-:S05]  /*1c50*/  IMAD.U32 R4, RZ, RZ, UR49 ;  /* 0x00000031ff047e24 */ /* 0x000fca000f8e00ff */
[----:B------:R-:W-:Y:S01]  /*1c60*/  ISETP.GE.AND P2, PT, R4, 0x1, PT ;  /* 0x000000010400780c */ /* 0x000fe20003f46270 */
[----:B---3--:R-:W-:-:S12]  /*1c70*/  @P1 BRA `(.L_x_26) ;  /* 0x0000000000081947 */ /* 0x008fd80003800000 */
[----:B------:R-:W3:Y:S02]  /*1c80*/  SYNCS.PHASECHK.TRANS64.TRYWAIT P1, [R3+URZ], R0 ;  /* 0x00000000030075a7 */ /* 0x000ee4000802017f */
[----:B---3--:R-:W-:Y:S05]  /*1c90*/  @!P1 BRA `(.L_x_27) ;  /* 0x0000006000109947 */ /* 0x008fea0003800000 */
.L_x_26:
[----:B------:R-:W-:Y:S05]  /*1ca0*/  WARPSYNC.ALL ;  /* 0x0000000000007948 */ /* 0x000fea0003800000 */
[----:B------:R-:W-:Y:S01]  /*1cb0*/  UIADD3 UR4, UR51, 0x20400, URZ ;  /* 0x0002040033047890 */ /* 0x000fe2000fffe03f */
[----:B------:R-:W-:Y:S01]  /*1cc0*/  WARPGROUP.ARRIVE ;  /* 0x00000000000079c5 */ /* 0x000fe20000000000 */
[----:B------:R-:W-:Y:S02]  /*1cd0*/  ULEA UR9, UR43, UR44, 0xa ;  /* 0x0000002c2b097291 */ /* 0x000fe4000f8e503f */
[----:B------:R-:W-:Y:S01]  /*1ce0*/  USHF.R.U32.HI UR4, URZ, 0x4, UR4 ;  /* 0x000000043f047899 */ /* 0x000fe20008011604 */
[----:B------:R-:W-:Y:S01]  /*1cf0*/  UMOV UR5, 0x40000040 ;  /* 0x4000004000057882 */ /* 0x000fe20000000000 */
[----:B------:R-:W-:-:S02]  /*1d00*/  UMOV UR7, 0x40000040 ;  /* 0x4000004000077882 */ /* 0x000fc40000000000 */
[----:B------:R-:W-:-:S04]  /*1d10*/  ULOP3.LUT UR4, UR4, 0x3fff, URZ, 0xc0, !UPT ;  /* 0x00003fff04047892 */ /* 0x000fc8000f8ec03f */
[----:B------:R-:W-:-:S03]  /*1d20*/  ULOP3.LUT UR8, UR4, 0x10000, URZ, 0xfc, !UPT ;  /* 0x0001000004087892 */ /* 0x000fc6000f8efc3f */
[----:B------:R-:W-:Y:S01]  /*1d30*/  UMOV UR4, UR9 ;  /* 0x0000000900047c82 */ /* 0x000fe20008000000 */
[----:B------:R-:W-:-:S07]  /*1d40*/  ULEA UR10, UR43, UR8, 0xa ;  /* 0x000000082b0a7291 */ /* 0x000fce000f8e503f */
[----:B------:R-:W-:Y:S02]  /*1d50*/  UMOV UR6, UR10 ;  /* 0x0000000a00067c82 */ /* 0x000fe40008000000 */
[----:B------:R-:W-:Y:S01]  /*1d60*/  HGMMA.64x128x16.F32 R24, gdesc[UR4], RZ, !UPT, gsb0 ;  /* 0x01e00000041879f0 */ /* 0x000fe2000c0008ff */
[----:B------:R-:W-:Y:S02]  /*1d70*/  UIADD3 UR4, UR9, 0x2, URZ ;  /* 0x0000000209047890 */ /* 0x000fe4000fffe03f */
[----:B------:R-:W-:Y:S01]  /*1d80*/  UIADD3 UR6, UR10, 0x2, URZ ;  /* 0x000000020a067890 */ /* 0x000fe2000fffe03f */
[----:B------:R-:W-:Y:S01]  /*1d90*/  UMOV UR5, 0x40000040 ;  /* 0x4000004000057882 */ /* 0x000fe20000000000 */
[----:B------:R-:W-:Y:S01]  /*1da0*/  UMOV UR7, 0x40000040 ;  /* 0x4000004000077882 */ /* 0x000fe20000000000 */
[----:B------:R-:W-:Y:S02]  /*1db0*/  WARPGROUP.DEPBAR.LE gsb0, 0x0 ;  /* 0x00008000000079c5 */ /* 0x000fe40000010000 */
[----:B------:R-:W-:-:S06]  /*1dc0*/  WARPGROUP.ARRIVE ;  /* 0x00000000000079c5 */ /* 0x000fcc0000000000 */
[----:B------:R-:W-:Y:S01]  /*1dd0*/  HGMMA.64x128x16.F32 R24, gdesc[UR4], R24, gsb0 ;  /* 0x01e00000041879f0 */ /* 0x000fe20008000818 */
        /* <DEDUP_REMOVED lines=13> */
[----:B------:R-:W-:Y:S03]  /*1eb0*/  HGMMA.64x128x16.F32 R24, gdesc[UR4], R24, gsb0 ;  /* 0x01e00000041879f0 */ /* 0x000fe60008000818 */
[----:B------:R-:W-:Y:S02]  /*1ec0*/  WARPGROUP.DEPBAR.LE gsb0, 0x0 ;  /* 0x00008000000079c5 */ /* 0x000fe40000010000 */
[----:B------:R-:W-:Y:S05]  /*1ed0*/  @!P2 BRA `(.L_x_28) ;  /* 0x000000040014a947 */ /* 0x000fea0003800000 */
[----:B------:R-:W-:Y:S01]  /*1ee0*/  UIADD3 UR4, UR43, 0x1, URZ ;  /* 0x000000012b047890 */ /* 0x000fe2000fffe03f */
[----:B--23--:R-:W-:Y:S02]  /*1ef0*/  IMAD.U32 R0, RZ, RZ, UR49 ;  /* 0x00000031ff007e24 */ /* 0x00cfe4000f8e00ff */
[----:B------:R-:W-:Y:S01]  /*1f00*/  IMAD.U32 R3, RZ, RZ, UR43 ;  /* 0x0000002bff037e24 */ /* 0x000fe2000f8e00ff */
[----:B------:R-:W-:-:S04]  /*1f10*/  UISETP.NE.AND UP0, UPT, UR4, 0x6, UPT ;  /* 0x000000060400788c */ /* 0x000fc8000bf05270 */
[----:B------:R-:W-:Y:S02]  /*1f20*/  USEL UR5, URZ, 0x1, UP0 ;  /* 0x000000013f057887 */ /* 0x000fe40008000000 */
[----:B------:R-:W-:Y:S02]  /*1f30*/  USEL UR9, UR4, URZ, UP0 ;  /* 0x0000003f04097287 */ /* 0x000fe40008000000 */
[----:B------:R-:W-:-:S06]  /*1f40*/  ULOP3.LUT UR5, UR42, UR5, URZ, 0x3c, !UPT ;  /* 0x000000052a057292 */ /* 0x000fcc000f8e3c3f */
[----:B------:R-:W-:-:S07]  /*1f50*/  IMAD.U32 R6, RZ, RZ, UR5 ;  /* 0x00000005ff067e24 */ /* 0x000fce000f8e00ff */
.L_x_35:
[----:B------:R-:W-:Y:S05]  /*1f60*/  @!P0 BRA `(.L_x_29) ;  /* 0x0000000000048947 */ /* 0x000fea0003800000 */
[----:B-1----:R-:W-:Y:S01]  /*1f70*/  BPT.TRAP 0x1 ;  /* 0x000000040000795c */ /* 0x002fe20000300000 */
.L_x_29:
[----:B------:R-:W-:Y:S01]  /*1f80*/  ULEA UR4, UR9, UR51, 0x3 ;  /* 0x0000003309047291 */ /* 0x000fe2000f8e183f */
[----:B------:R-:W-:-:S08]  /*1f90*/  SHF.L.U32 R4, R6, 0x1f, RZ ;  /* 0x0000001f06047819 */ /* 0x000fd000000006ff */
[----:B------:R2:W3:Y:S01]  /*1fa0*/  SYNCS.PHASECHK.TRANS64.TRYWAIT P1, [UR4], R4 ;  /* 0x00000004ff0075a7 */ /* 0x0004e20008020144 */
[----:B------:R-:W-:Y:S05]  /*1fb0*/  @!P0 BRA `(.L_x_30) ;  /* 0x0000000000048947 */ /* 0x000fea0003800000 */
[----:B-1----:R-:W-:Y:S01]  /*1fc0*/  BPT.TRAP 0x1 ;  /* 0x000000040000795c */ /* 0x002fe20000300000 */
.L_x_30:
[----:B---3--:R-:W-:Y:S05]  /*1fd0*/  @P1 BRA `(.L_x_31) ;  /* 0x0000000000081947 */ /* 0x008fea0003800000 */
[----:B------:R-:W3:Y:S02]  /*1fe0*/  SYNCS.PHASECHK.TRANS64.TRYWAIT P1, [UR4], R4 ;  /* 0x00000004ff0075a7 */ /* 0x000ee40008020144 */
[----:B---3--:R-:W-:Y:S05]  /*1ff0*/  @!P1 BRA `(.L_x_32) ;  /* 0x0000005c004c9947 */ /* 0x008fea0003800000 */
.L_x_31:
[----:B------:R-:W-:Y:S01]  /*2000*/  ULEA UR10, UR9, UR44, 0xa ;  /* 0x0000002c090a7291 */ /* 0x000fe2000f8e503f */
[----:B------:R-:W-:Y:S01]  /*2010*/  WARPGROUP.ARRIVE ;  /* 0x00000000000079c5 */ /* 0x000fe20000000000 */
[----:B------:R-:W-:Y:S01]  /*2020*/  ULEA UR11, UR9, UR8, 0xa ;  /* 0x00000008090b7291 */ /* 0x000fe2000f8e503f */
[----:B------:R-:W-:Y:S01]  /*2030*/  UMOV UR5, 0x40000040 ;  /* 0x4000004000057882 */ /* 0x000fe20000000000 */
[----:B------:R-:W-:-:S03]  /*2040*/  UMOV UR7, 0x40000040 ;  /* 0x4000004000077882 */ /* 0x000fc60000000000 */
[----:B------:R-:W-:Y:S02]  /*2050*/  UMOV UR4, UR10 ;  /* 0x0000000a00047c82 */ /* 0x000fe40008000000 */
[----:B------:R-:W-:Y:S02]  /*2060*/  UMOV UR6, UR11 ;  /* 0x0000000b00067c82 */ /* 0x000fe40008000000 */
[----:B------:R-:W-:Y:S01]  /*2070*/  HGMMA.64x128x16.F32 R24, gdesc[UR4], R24, gsb0 ;  /* 0x01e00000041879f0 */ /* 0x000fe20008000818 */
[----:B------:R-:W-:Y:S02]  /*2080*/  UIADD3 UR4, UR10, 0x2, URZ ;  /* 0x000000020a047890 */ /* 0x000fe4000fffe03f */
[----:B------:R-:W-:Y:S01]  /*2090*/  UIADD3 UR6, UR11, 0x2, URZ ;  /* 0x000000020b067890 */ /* 0x000fe2000fffe03f */
[----:B------:R-:W-:Y:S01]  /*20a0*/  UMOV UR5, 0x40000040 ;  /* 0x4000004000057882 */ /* 0x000fe20000000000 */
[----:B------:R-:W-:Y:S01]  /*20b0*/  UMOV UR7, 0x40000040 ;  /* 0x4000004000077882 */ /* 0x000fe20000000000 */
[----:B------:R-:W-:-:S02]  /*20c0*/  WARPGROUP.DEPBAR.LE gsb0, 0x0 ;  /* 0x00008000000079c5 */ /* 0x000fc40000010000 */
        /* <DEDUP_REMOVED lines=18> */
[----:B-1----:R-:W-:Y:S01]  /*21f0*/  BPT.TRAP 0x1 ;  /* 0x000000040000795c */ /* 0x002fe20000300000 */
.L_x_33:
[----:B------:R-:W-:-:S13]  /*2200*/  ISETP.NE.AND P1, PT, R89, RZ, PT ;  /* 0x000000ff5900720c */ /* 0x000fda0003f25270 */
[----:B--23--:R-:W-:-:S05]  /*2210*/  @P1 LEA R4, R3, UR51, 0x3 ;  /* 0x0000003303041c11 */ /* 0x00cfca000f8e18ff */
[----:B------:R-:W-:-:S05]  /*2220*/  @P1 VIADD R5, R4, 0x30 ;  /* 0x0000003004051836 */ /* 0x000fca0000000000 */
[----:B------:R-:W-:-:S04]  /*2230*/  @P1 PRMT R5, R88, 0x654, R5 ;  /* 0x0000065458051816 */ /* 0x000fc80000000005 */
[----:B------:R2:W-:Y:S01]  /*2240*/  @P1 SYNCS.ARRIVE.TRANS64.RED.A1T0 RZ, [R5+URZ], RZ ;  /* 0x000000ff05ff19a7 */ /* 0x0005e2000810043f */
[----:B------:R-:W-:-:S13]  /*2250*/  ISETP.GT.U32.AND P1, PT, R19, 0x1, PT ;  /* 0x000000011300780c */ /* 0x000fda0003f24070 */
[----:B--2---:R-:W-:Y:S05]  /*2260*/  @P1 BRA `(.L_x_34) ;  /* 0x0000000000041947 */ /* 0x004fea0003800000 */
[----:B-1----:R-:W-:Y:S01]  /*2270*/  BPT.TRAP 0x1 ;  /* 0x000000040000795c */ /* 0x002fe20000300000 */
.L_x_34:
[----:B------:R-:W-:Y:S01]  /*2280*/  UIADD3 UR9, UR9, 0x1, URZ ;  /* 0x0000000109097890 */ /* 0x000fe2000fffe03f */
[C---:B------:R-:W-:Y:S01]  /*2290*/  ISETP.GT.AND P2, PT, R0.reuse, 0x1, PT ;  /* 0x000000010000780c */ /* 0x040fe20003f44270 */
[----:B------:R-:W-:Y:S01]  /*22a0*/  VIADD R0, R0, 0xffffffff ;  /* 0xffffffff00007836 */ /* 0x000fe20000000000 */
[----:B------:R-:W-:Y:S01]  /*22b0*/  IADD3 R3, R3, 0x1, RZ ;  /* 0x0000000103037810 */ /* 0x000fe20007ffe0ff */
[----:B------:R-:W-:-:S03]  /*22c0*/  UISETP.NE.AND UP0, UPT, UR9, 0x6, UPT ;  /* 0x000000060900788c */ /* 0x000fc6000bf05270 */
[C---:B------:R-:W-:Y:S01]  /*22d0*/  ISETP.NE.AND P1, PT, R3.reuse, 0x6, PT ;  /* 0x000000060300780c */ /* 0x040fe20003f25270 */
[----:B------:R-:W-:Y:S02]  /*22e0*/  USEL UR4, URZ, 0x1, UP0 ;  /* 0x000000013f047887 */ /* 0x000fe40008000000 */
[----:B------:R-:W-:Y:S01]  /*22f0*/  USEL UR9, UR9, URZ, UP0 ;  /* 0x0000003f09097287 */ /* 0x000fe20008000000 */
[----:B------:R-:W-:-:S03]  /*2300*/  SEL R3, R3, RZ, P1 ;  /* 0x000000ff03037207 */ /* 0x000fc60000800000 */
[----:B------:R-:W-:Y:S01]  /*2310*/  LOP3.LUT R6, R6, UR4, RZ, 0x3c, !PT ;  /* 0x0000000406067c12 */ /* 0x000fe2000f8e3cff */
[----:B------:R-:W-:Y:S07]  /*2320*/  @P2 BRA `(.L_x_35) ;  /* 0xfffffffc000c2947 */ /* 0x000fee000383ffff */
.L_x_28:
[----:B--23--:R-:W2:Y:S02]  /*2330*/  LDC R0, c[0x0][0x28c] ;  /* 0x0000a300ff007b82 */ /* 0x00cea40000000800 */
[----:B--2---:R-:W-:-:S13]  /*2340*/  ISETP.GE.AND P1, PT, R0, 0x1, PT ;  /* 0x000000010000780c */ /* 0x004fda0003f26270 */
[----:B------:R-:W-:Y:S05]  /*2350*/  @!P1 BRA `(.L_x_36) ;  /* 0x0000000000449947 */ /* 0x000fea0003800000 */
[----:B------:R-:W-:Y:S05]  /*2360*/  @!P0 BRA `(.L_x_37) ;  /* 0x0000000000048947 */ /* 0x000fea0003800000 */
[----:B-1----:R-:W-:Y:S01]  /*2370*/  BPT.TRAP 0x1 ;  /* 0x000000040000795c */ /* 0x002fe20000300000 */
.L_x_37:
[----:B------:R-:W-:-:S13]  /*2380*/  ISETP.NE.AND P0, PT, R89, RZ, PT ;  /* 0x000000ff5900720c */ /* 0x000fda0003f05270 */
[----:B------:R-:W-:-:S05]  /*2390*/  VOTEU.ANY UP0, P0 ;  /* 0x00000000003f7886 */ /* 0x000fca0000000100 */
[----:B------:R-:W-:-:S06]  /*23a0*/  @UP0 UIADD3 UR4, UR49, UR43, URZ ;  /* 0x0000002b31040290 */ /* 0x000fcc000fffe03f */
[----:B------:R-:W-:Y:S02]  /*23b0*/  IMAD.U32 R4, RZ, RZ, UR4 ;  /* 0x00000004ff047e24 */ /* 0x000fe4000f8e00ff */
[----:B------:R-:W-:Y:S02]  /*23c0*/  IMAD.U32 R3, RZ, RZ, UR4 ;  /* 0x00000004ff037e24 */ /* 0x000fe4000f8e00ff */
[----:B------:R-:W-:-:S05]  /*23d0*/  @P0 IMAD.WIDE.U32 R4, R4, -0x55555555, RZ ;  /* 0xaaaaaaab04040825 */ /* 0x000fca00078e00ff */
[----:B------:R-:W-:-:S05]  /*23e0*/  @P0 SHF.R.U32.HI R0, RZ, 0x2, R5 ;  /* 0x00000002ff000819 */ /* 0x000fca0000011605 */
[----:B------:R-:W-:-:S05]  /*23f0*/  @P0 IMAD R0, R0, -0x6, R3 ;  /* 0xfffffffa00000824 */ /* 0x000fca00078e0203 */
[----:B------:R-:W-:-:S05]  /*2400*/  @P0 LEA R0, R0, UR51, 0x3 ;  /* 0x0000003300000c11 */ /* 0x000fca000f8e18ff */
[----:B------:R-:W-:-:S05]  /*2410*/  @P0 VIADD R3, R0, 0x30 ;  /* 0x0000003000030836 */ /* 0x000fca0000000000 */
[----:B------:R-:W-:-:S04]  /*2420*/  @P0 PRMT R3, R88, 0x654, R3 ;  /* 0x0000065458030816 */ /* 0x000fc80000000003 */
[----:B------:R2:W-:Y:S01]  /*2430*/  @P0 SYNCS.ARRIVE.TRANS64.RED.A1T0 RZ, [R3+URZ], RZ ;  /* 0x000000ff03ff09a7 */ /* 0x0005e2000810043f */
[----:B------:R-:W-:-:S13]  /*2440*/  ISETP.GT.U32.AND P0, PT, R19, 0x1, PT ;  /* 0x000000011300780c */ /* 0x000fda0003f04070 */
[----:B--2---:R-:W-:Y:S05]  /*2450*/  @P0 BRA `(.L_x_36) ;  /* 0x0000000000040947 */ /* 0x004fea0003800000 */
[----:B-1----:R-:W-:Y:S01]  /*2460*/  BPT.TRAP 0x1 ;  /* 0x000000040000795c */ /* 0x002fe20000300000 */
.L_x_36:
[----:B------:R-:W-:Y:S01]  /*2470*/  UIADD3 UR6, UR51, 0x200, URZ ;  /* 0x0000020033067890 */ /* 0x000fe2000fffe03f */
[----:B------:R-:W-:Y:S01]  /*2480*/  R2UR UR46, R108 ;  /* 0x000000006c2e72ca */ /* 0x000fe200000e0000 */
[----:B------:R-:W-:Y:S01]  /*2490*/  UIADD3 UR43, UR48, UR43, URZ ;  /* 0x0000002b302b7290 */ /* 0x000fe2000fffe03f */
[----:B------:R-:W-:Y:S01]  /*24a0*/  R2UR UR45, R106 ;  /* 0x000000006a2d72ca */ /* 0x000fe200000e0000 */
[----:B------:R-:W-:Y:S02]  /*24b0*/  UISETP.GE.U32.AND UP1, UPT, UR48, 0x6, UPT ;  /* 0x000000063000788c */ /* 0x000fe4000bf26070 */
[----:B------:R-:W-:Y:S02]  /*24c0*/  ULOP3.LUT UP2, URZ, UR6, 0x1bf, URZ, 0xc0, !UPT ;  /* 0x000001bf063f7892 */ /* 0x000fe4000f84c03f */
[----:B------:R-:W-:-:S04]  /*24d0*/  UISETP.GT.U32.AND UP0, UPT, UR43, 0x5, UPT ;  /* 0x000000052b00788c */ /* 0x000fc8000bf04070 */
[----:B------:R-:W-:Y:S01]  /*24e0*/  UISETP.LT.U32.AND UP0, UPT, UR48, 0x6, UP0 ;  /* 0x000000063000788c */ /* 0x000fe20008701070 */
[----:B------:R-:W-:Y:S01]  /*24f0*/  PLOP3.LUT P0, PT, PT, PT, UP2, 0x80, 0x0 ;  /* 0x000000000000781c */ /* 0x000fe20003f0f028 */
[----:B------:R-:W-:Y:S02]  /*2500*/  USHF.L.U32 UR46, UR46, 0x7, URZ ;  /* 0x000000072e2e7899 */ /* 0x000fe4000800063f */
[----:B------:R-:W-:Y:S02]  /*2510*/  @UP1 UIMAD.WIDE.U32 UR4, UR43, -0x55555555, URZ ;  /* 0xaaaaaaab2b0418a5 */ /* 0x000fe4000f8e003f */
[----:B------:R-:W-:Y:S02]  /*2520*/  USEL UR6, URZ, 0x1, !UP0 ;  /* 0x000000013f067887 */ /* 0x000fe4000c000000 */
[----:B------:R-:W-:Y:S02]  /*2530*/  @UP1 USHF.R.U32.HI UR4, URZ, 0x2, UR5 ;  /* 0x000000023f041899 */ /* 0x000fe40008011605 */
[----:B------:R-:W-:-:S02]  /*2540*/  ULOP3.LUT UR42, UR42, UR6, URZ, 0x3c, !UPT ;  /* 0x000000062a2a7292 */ /* 0x000fc4000f8e3c3f */
[----:B------:R-:W-:Y:S02]  /*2550*/  USHF.L.U32 UR45, UR45, 0x7, URZ ;  /* 0x000000072d2d7899 */ /* 0x000fe4000800063f */
[----:B------:R-:W-:Y:S01]  /*2560*/  @UP1 ULOP3.LUT UR42, UR42, 0x1, UR4, 0x78, !UPT ;  /* 0x000000012a2a1892 */ /* 0x000fe2000f8e7804 */
[----:B------:R-:W-:Y:S11]  /*2570*/  @!P0 BRA `(.L_x_38) ;  /* 0x00000000007c8947 */ /* 0x000ff60003800000 */
[----:B------:R-:W-:Y:S01]  /*2580*/  MOV R22, 0x0 ;  /* 0x0000000000167802 */ /* 0x000fe20000000f00 */
[----:B------:R-:W-:Y:S01]  /*2590*/  ULDC.64 UR4, c[0x4][0x80] ;  /* 0x0100200000047ab9 */ /* 0x000fe20000000a00 */
[----:B------:R-:W-:Y:S01]  /*25a0*/  ULDC.64 UR6, c[0x4][0x10] ;  /* 0x0100040000067ab9 */ /* 0x000fe20000000a00 */
[----:B------:R-:W-:Y:S01]  /*25b0*/  IMAD.U32 R4, RZ, RZ, UR4 ;  /* 0x00000004ff047e24 */ /* 0x000fe2000f8e00ff */
[----:B------:R2:W3:Y:S01]  /*25c0*/  LDC.64 R14, c[0x4][R22] ;  /* 0x01000000160e7b82 */ /* 0x0004e20000000a00 */
[----:B------:R-:W-:Y:S01]  /*25d0*/  IMAD.U32 R5, RZ, RZ, UR5 ;  /* 0x00000005ff057e24 */ /* 0x000fe2000f8e00ff */
[----:B------:R-:W-:Y:S01]  /*25e0*/  ULDC.64 UR4, c[0x4][0x88] ;  /* 0x0100220000047ab9 */ /* 0x000fe20000000a00 */
[----:B------:R-:W-:Y:S01]  /*25f0*/  MOV R10, UR6 ;  /* 0x00000006000a7c02 */ /* 0x000fe20008000f00 */
[----:B------:R-:W-:Y:S02]  /*2600*/  IMAD.U32 R6, RZ, RZ, UR4 ;  /* 0x00000004ff067e24 */ /* 0x000fe4000f8e00ff */
[----:B------:R-:W-:-:S02]  /*2610*/  IMAD.U32 R7, RZ, RZ, UR5 ;  /* 0x00000005ff077e24 */ /* 0x000fc4000f8e00ff */
[----:B------:R-:W-:Y:S02]  /*2620*/  IMAD.U32 R11, RZ, RZ, UR7 ;  /* 0x00000007ff0b7e24 */ /* 0x000fe4000f8e00ff */
[----:B------:R-:W-:Y:S02]  /*2630*/  IMAD.MOV.U32 R8, RZ, RZ, 0x70 ;  /* 0x00000070ff087424 */ /* 0x000fe400078e00ff */
[----:B------:R-:W-:Y:S02]  /*2640*/  IMAD.MOV.U32 R12, RZ, RZ, 0x1 ;  /* 0x00000001ff0c7424 */ /* 0x000fe400078e00ff */
[----:B--2---:R-:W-:-:S07]  /*2650*/  IMAD.MOV.U32 R13, RZ, RZ, RZ ;  /* 0x000000ffff0d7224 */ /* 0x004fce00078e00ff */
[----:B------:R-:W-:-:S07]  /*2660*/  LEPC R20, `(.L_x_39) ;  /* 0x000000001014794e */ /* 0x000fce0000000000 */
[----:B-1-3--:R-:W-:Y:S05]  /*2670*/  CALL.ABS.NOINC R14 ;  /* 0x000000000e007343 */ /* 0x00afea0003c00000 */
.L_x_39:
[----:B------:R-:W1:Y:S01]  /*2680*/  LDC.64 R22, c[0x4][R22] ;  /* 0x0100000016167b82 */ /* 0x000e620000000a00 */
[----:B------:R-:W-:Y:S01]  /*2690*/  ULDC.64 UR4, c[0x4][0x80] ;  /* 0x0100200000047ab9 */ /* 0x000fe20000000a00 */
[----:B------:R-:W-:Y:S01]  /*26a0*/  ULDC.64 UR6, c[0x4][0x10] ;  /* 0x0100040000067ab9 */ /* 0x000fe20000000a00 */
[----:B------:R-:W-:Y:S01]  /*26b0*/  IMAD.U32 R4, RZ, RZ, UR4 ;  /* 0x00000004ff047e24 */ /* 0x000fe2000f8e00ff */
[----:B------:R-:W-:Y:S01]  /*26c0*/  MOV R10, UR6 ;  /* 0x00000006000a7c02 */ /* 0x000fe20008000f00 */
[----:B------:R-:W-:Y:S01]  /*26d0*/  IMAD.U32 R5, RZ, RZ, UR5 ;  /* 0x00000005ff057e24 */ /* 0x000fe2000f8e00ff */
[----:B------:R-:W-:Y:S01]  /*26e0*/  ULDC.64 UR4, c[0x4][0x88] ;  /* 0x0100220000047ab9 */ /* 0x000fe20000000a00 */
[----:B------:R-:W-:Y:S02]  /*26f0*/  IMAD.U32 R11, RZ, RZ, UR7 ;  /* 0x00000007ff0b7e24 */ /* 0x000fe4000f8e00ff */
[----:B------:R-:W-:Y:S02]  /*2700*/  IMAD.U32 R6, RZ, RZ, UR4 ;  /* 0x00000004ff067e24 */ /* 0x000fe4000f8e00ff */
[----:B------:R-:W-:-:S02]  /*2710*/  IMAD.U32 R7, RZ, RZ, UR5 ;  /* 0x00000005ff077e24 */ /* 0x000fc4000f8e00ff */
[----:B------:R-:W-:Y:S02]  /*2720*/  IMAD.MOV.U32 R8, RZ, RZ, 0x70 ;  /* 0x00000070ff087424 */ /* 0x000fe400078e00ff */
[----:B------:R-:W-:Y:S02]  /*2730*/  IMAD.MOV.U32 R12, RZ, RZ, 0x1 ;  /* 0x00000001ff0c7424 */ /* 0x000fe400078e00ff */
[----:B------:R-:W-:-:S07]  /*2740*/  IMAD.MOV.U32 R13, RZ, RZ, RZ ;  /* 0x000000ffff0d7224 */ /* 0x000fce00078e00ff */
[----:B------:R-:W-:-:S07]  /*2750*/  LEPC R20, `(.L_x_38) ;  /* 0x000000001014794e */ /* 0x000fce0000000000 */
[----:B-1----:R-:W-:Y:S05]  /*2760*/  CALL.ABS.NOINC R22 ;  /* 0x0000000016007343 */ /* 0x002fea0003c00000 */
.L_x_38:
[----:B------:R-:W-:Y:S01]  /*2770*/  ULDC.64 UR4, c[0x0][0x590] ;  /* 0x0001640000047ab9 */ /* 0x000fe20000000a00 */
[----:B------:R-:W-:Y:S02]  /*2780*/  IMAD R108, R108, -0x80, R101 ;  /* 0xffffff806c6c7824 */ /* 0x000fe400078e0265 */
[----:B------:R-:W-:Y:S02]  /*2790*/  IMAD.U32 R112, RZ, RZ, UR4 ;  /* 0x00000004ff707e24 */ /* 0x000fe4000f8e00ff */
[----:B------:R-:W-:Y:S02]  /*27a0*/  IMAD.U32 R114, RZ, RZ, UR5 ;  /* 0x00000005ff727e24 */ /* 0x000fe4000f8e00ff */
[----:B------:R-:W-:Y:S01]  /*27b0*/  IMAD R106, R106, -0x80, R93 ;  /* 0xffffff806a6a7824 */ /* 0x000fe200078e025d */
[----:B------:R-:W-:-:S04]  /*27c0*/  ISETP.NE.U32.AND P0, PT, R112, RZ, PT ;  /* 0x000000ff7000720c */ /* 0x000fc80003f05070 */
[----:B------:R-:W-:-:S13]  /*27d0*/  ISETP.NE.AND.EX P0, PT, R114, RZ, PT, P0 ;  /* 0x000000ff7200720c */ /* 0x000fda0003f05300 */
[----:B------:R-:W-:Y:S05]  /*27e0*/  @!P0 BRA `(.L_x_40) ;  /* 0x0000000000548947 */ /* 0x000fea0003800000 */
[----:B------:R-:W-:Y:S02]  /*27f0*/  ULDC.64 UR4, c[0x0][0x588] ;  /* 0x0001620000047ab9 */ /* 0x000fe40000000a00 */
[----:B------:R-:W-:-:S04]  /*2800*/  ISETP.NE.U32.AND P1, PT, RZ, UR4, PT ;  /* 0x00000004ff007c0c */ /* 0x000fc8000bf25070 */
[----:B------:R-:W-:-:S13]  /*2810*/  ISETP.NE.AND.EX P1, PT, RZ, UR5, PT, P1 ;  /* 0x00000005ff007c0c */ /* 0x000fda000bf25310 */
[----:B------:R-:W-:Y:S05]  /*2820*/  @!P1 BRA `(.L_x_41) ;  /* 0x0000000000289947 */ /* 0x000fea0003800000 */
[----:B------:R-:W2:Y:S01]  /*2830*/  LDC.64 R4, c[0x0][0x588] ;  /* 0x00016200ff047b82 */ /* 0x000ea20000000a00 */
[----:B------:R-:W-:-:S04]  /*2840*/  IMAD R3, R112, UR47, RZ ;  /* 0x0000002f70037c24 */ /* 0x000fc8000f8e02ff */
[----:B--2---:R-:W-:-:S05]  /*2850*/  IMAD.WIDE R4, R3, 0x4, R4 ;  /* 0x0000000403047825 */ /* 0x004fca00078e0204 */
[----:B------:R-:W2:Y:S01]  /*2860*/  LDG.E R91, desc[UR52][R4.64] ;  /* 0x00000034045b7981 */ /* 0x000ea2000c1e1900 */
[----:B------:R-:W-:Y:S01]  /*2870*/  IMAD.MOV.U32 R90, RZ, RZ, 0x1 ;  /* 0x00000001ff5a7424 */ /* 0x000fe200078e00ff */
[----:B------:R-:W-:Y:S01]  /*2880*/  MOV R103, 0x1 ;  /* 0x0000000100677802 */ /* 0x000fe20000000f00 */
[----:B------:R-:W-:Y:S02]  /*2890*/  IMAD.MOV.U32 R102, RZ, RZ, 0x1 ;  /* 0x00000001ff667424 */ /* 0x000fe400078e00ff */
[--C-:B--2---:R-:W-:Y:S02]  /*28a0*/  IMAD.MOV.U32 R104, RZ, RZ, R91.reuse ;  /* 0x000000ffff687224 */ /* 0x104fe400078e005b */
[----:B------:R-:W-:Y:S01]  /*28b0*/  IMAD.MOV.U32 R105, RZ, RZ, R91 ;  /* 0x000000ffff697224 */ /* 0x000fe200078e005b */
[----:B------:R-:W-:Y:S06]  /*28c0*/  BRA `(.L_x_40) ;  /* 0x00000000001c7947 */ /* 0x000fec0003800000 */
.L_x_41:
[----:B------:R-:W-:Y:S01]  /*28d0*/  ULDC UR4, c[0x0][0x580] ;  /* 0x0001600000047ab9 */ /* 0x000fe20000000800 */
[----:B------:R-:W-:Y:S02]  /*28e0*/  IMAD.MOV.U32 R90, RZ, RZ, 0x1 ;  /* 0x00000001ff5a7424 */ /* 0x000fe400078e00ff */
[----:B------:R-:W-:Y:S02]  /*28f0*/  IMAD.MOV.U32 R102, RZ, RZ, 0x1 ;  /* 0x00000001ff667424 */ /* 0x000fe400078e00ff */
[----:B------:R-:W-:Y:S02]  /*2900*/  IMAD.MOV.U32 R103, RZ, RZ, 0x1 ;  /* 0x00000001ff677424 */ /* 0x000fe400078e00ff */
[----:B------:R-:W-:Y:S02]  /*2910*/  IMAD.U32 R91, RZ, RZ, UR4 ;  /* 0x00000004ff5b7e24 */ /* 0x000fe4000f8e00ff */
[----:B------:R-:W-:Y:S02]  /*2920*/  IMAD.U32 R104, RZ, RZ, UR4 ;  /* 0x00000004ff687e24 */ /* 0x000fe4000f8e00ff */
[----:B------:R-:W-:-:S07]  /*2930*/  IMAD.U32 R105, RZ, RZ, UR4 ;  /* 0x00000004ff697e24 */ /* 0x000fce000f8e00ff */
.L_x_40:
[----:B------:R-:W2:Y:S02]  /*2940*/  LDC.64 R6, c[0x0][0x5b0] ;  /* 0x00016c00ff067b82 */ /* 0x000ea40000000a00 */
[----:B--2---:R-:W-:-:S04]  /*2950*/  ISETP.NE.U32.AND P1, PT, R6, RZ, PT ;  /* 0x000000ff0600720c */ /* 0x004fc80003f25070 */
        /* <DEDUP_REMOVED lines=9> */
[----:B------:R2:W5:Y:S01]  /*29f0*/  LDG.E R92, desc[UR52][R4.64] ;  /* 0x00000034045c7981 */ /* 0x000562000c1e1900 */
[----:B------:R-:W-:Y:S05]  /*2a00*/  BRA `(.L_x_42) ;  /* 0x0000000000087947 */ /* 0x000fea0003800000 */
.L_x_43:
[----:B------:R-:W-:Y:S02]  /*2a10*/  ULDC UR4, c[0x0][0x5a0] ;  /* 0x0001680000047ab9 */ /* 0x000fe40000000800 */
[----:B------:R-:W-:-:S07]  /*2a20*/  MOV R92, UR4 ;  /* 0x00000004005c7c02 */ /* 0x000fce0008000f00 */
.L_x_42:
[----:B------:R-:W3:Y:S01]  /*2a30*/  LDC.64 R8, c[0x0][0x5c0] ;  /* 0x00017000ff087b82 */ /* 0x000ee20000000a00 */
[----:B------:R-:W-:Y:S01]  /*2a40*/  ULDC.64 UR4, c[0x0][0x588] ;  /* 0x0001620000047ab9 */ /* 0x000fe20000000a00 */
[----:B------:R-:W-:Y:S02]  /*2a50*/  ISETP.EQ.U32.AND P4, PT, R112, RZ, PT ;  /* 0x000000ff7000720c */ /* 0x000fe40003f82070 */
[----:B------:R-:W-:Y:S02]  /*2a60*/  ISETP.NE.U32.AND P3, PT, RZ, UR4, PT ;  /* 0x00000004ff007c0c */ /* 0x000fe4000bf65070 */
[----:B------:R-:W-:Y:S02]  /*2a70*/  LOP3.LUT P5, RZ, R103, 0xff, RZ, 0xc0, !PT ;  /* 0x000000ff67ff7812 */ /* 0x000fe400078ac0ff */
[----:B------:R-:W4:Y:S01]  /*2a80*/  LDC R23, c[0x0][0x5c8] ;  /* 0x00017200ff177b82 */ /* 0x000f220000000800 */
[----:B------:R-:W-:Y:S02]  /*2a90*/  ISETP.NE.AND.EX P3, PT, RZ, UR5, PT, P3 ;  /* 0x00000005ff007c0c */ /* 0x000fe4000bf65330 */
[----:B------:R-:W-:-:S02]  /*2aa0*/  FSEL R0, R105, R104, !P5 ;  /* 0x0000006869007208 */ /* 0x000fc40006800000 */
[----:B------:R-:W-:Y:S02]  /*2ab0*/  ISETP.EQ.OR.EX P4, PT, R114, RZ, !P3, P4 ;  /* 0x000000ff7200720c */ /* 0x000fe40005f82740 */
[----:B------:R-:W-:Y:S02]  /*2ac0*/  PLOP3.LUT P1, PT, PT, PT, PT, 0x8, 0x0 ;  /* 0x000000000000781c */ /* 0x000fe40003f2e170 */
[----:B------:R-:W-:Y:S02]  /*2ad0*/  PLOP3.LUT P3, PT, P3, PT, PT, 0x8, 0x0 ;  /* 0x000000000000781c */ /* 0x000fe40001f6e170 */
[C---:B------:R-:W-:Y:S02]  /*2ae0*/  FSEL R104, R91.reuse, R104, !P0 ;  /* 0x000000685b687208 */ /* 0x040fe40004000000 */
[----:B------:R-:W-:Y:S02]  /*2af0*/  FSEL R0, R91, R0, !P0 ;  /* 0x000000005b007208 */ /* 0x000fe40004000000 */
[----:B---3--:R-:W-:-:S04]  /*2b00*/  ISETP.NE.U32.AND P2, PT, R8, RZ, PT ;  /* 0x000000ff0800720c */ /* 0x008fc80003f45070 */
[----:B------:R-:W-:-:S04]  /*2b10*/  ISETP.NE.AND.EX P2, PT, R9, RZ, PT, P2 ;  /* 0x000000ff0900720c */ /* 0x000fc80003f45320 */
[----:B----4-:R-:W-:Y:S01]  /*2b20*/  FSEL R23, R23, RZ, !P2 ;  /* 0x000000ff17177208 */ /* 0x010fe20005000000 */
[----:B------:R-:W-:Y:S08]  /*2b30*/  @!P4 BRA `(.L_x_44) ;  /* 0x00000000003cc947 */ /* 0x000ff00003800000 */
[----:B------:R-:W-:Y:S04]  /*2b40*/  BSSY B0, `(.L_x_44) ;  /* 0x000000e000007945 */ /* 0x000fe80003800000 */
[----:B------:R-:W-:Y:S05]  /*2b50*/  @!P0 BRA `(.L_x_45) ;  /* 0x0000000000248947 */ /* 0x000fea0003800000 */
[----:B------:R-:W-:Y:S02]  /*2b60*/  LOP3.LUT P4, RZ, R102, 0xff, RZ, 0xc0, !PT ;  /* 0x000000ff66ff7812 */ /* 0x000fe4000788c0ff */
[----:B------:R-:W-:Y:S02]  /*2b70*/  PLOP3.LUT P1, PT, P3, PT, PT, 0x80, 0x0 ;  /* 0x000000000000781c */ /* 0x000fe40001f2f070 */
[----:B------:R-:W-:-:S09]  /*2b80*/  PRMT R103, RZ, 0x7610, R103 ;  /* 0x00007610ff677816 */ /* 0x000fd20000000067 */
[----:B------:R-:W-:Y:S05]  /*2b90*/  @!P4 BRA `(.L_x_46) ;  /* 0x000000000020c947 */ /* 0x000fea0003800000 */
[----:B------:R-:W-:Y:S01]  /*2ba0*/  FSETP.EQ.AND P1, PT, R91, RZ, PT ;  /* 0x000000ff5b00720b */ /* 0x000fe20003f22000 */
[----:B------:R-:W-:Y:S01]  /*2bb0*/  IMAD.MOV.U32 R104, RZ, RZ, R91 ;  /* 0x000000ffff687224 */ /* 0x000fe200078e005b */
[----:B------:R-:W-:Y:S01]  /*2bc0*/  PRMT R103, R102, 0x7610, R103 ;  /* 0x0000761066677816 */ /* 0x000fe20000000067 */
[----:B------:R-:W-:Y:S01]  /*2bd0*/  IMAD.MOV.U32 R0, RZ, RZ, R91 ;  /* 0x000000ffff007224 */ /* 0x000fe200078e005b */
[----:B------:R-:W-:Y:S09]  /*2be0*/  BRA `(.L_x_46) ;  /* 0x00000000000c7947 */ /* 0x000ff20003800000 */
.L_x_45:
[----:B------:R-:W-:Y:S01]  /*2bf0*/  FSETP.EQ.AND P1, PT, R91, RZ, PT ;  /* 0x000000ff5b00720b */ /* 0x000fe20003f22000 */
[--C-:B------:R-:W-:Y:S02]  /*2c00*/  IMAD.MOV.U32 R104, RZ, RZ, R91.reuse ;  /* 0x000000ffff687224 */ /* 0x100fe400078e005b */
[----:B------:R-:W-:-:S10]  /*2c10*/  IMAD.MOV.U32 R0, RZ, RZ, R91 ;  /* 0x000000ffff007224 */ /* 0x000fd400078e005b */
.L_x_46:
[----:B-1----:R-:W-:Y:S05]  /*2c20*/  BSYNC B0 ;  /* 0x0000000000007941 */ /* 0x002fea0003800000 */
.L_x_44:
[----:B------:R-:W-:Y:S04]  /*2c30*/  BSSY B0, `(.L_x_47) ;  /* 0x000000f000007945 */ /* 0x000fe80003800000 */
[----:B------:R-:W-:Y:S05]  /*2c40*/  @!P0 BRA `(.L_x_48) ;  /* 0x0000000000288947 */ /* 0x000fea0003800000 */
[----:B------:R-:W-:Y:S02]  /*2c50*/  LOP3.LUT P0, RZ, R90, 0xff, RZ, 0xc0, !PT ;  /* 0x000000ff5aff7812 */ /* 0x000fe4000780c0ff */
[----:B------:R-:W-:Y:S02]  /*2c60*/  PRMT R102, RZ, 0x7610, R102 ;  /* 0x00007610ff667816 */ /* 0x000fe40000000066 */
[----:B------:R-:W-:-:S09]  /*2c70*/  PRMT R103, RZ, 0x7610, R103 ;  /* 0x00007610ff677816 */ /* 0x000fd20000000067 */
[----:B------:R-:W-:Y:S05]  /*2c80*/  @!P0 BRA `(.L_x_49) ;  /* 0x0000000000248947 */ /* 0x000fea0003800000 */
[----:B------:R-:W-:Y:S01]  /*2c90*/  FSETP.EQ.AND P3, PT, R91, RZ, PT ;  /* 0x000000ff5b00720b */ /* 0x000fe20003f62000 */
[--C-:B------:R-:W-:Y:S01]  /*2ca0*/  IMAD.MOV.U32 R104, RZ, RZ, R91.reuse ;  /* 0x000000ffff687224 */ /* 0x100fe200078e005b */
[C---:B------:R-:W-:Y:S01]  /*2cb0*/  PRMT R102, R90.reuse, 0x7610, R102 ;  /* 0x000076105a667816 */ /* 0x040fe20000000066 */
[----:B------:R-:W-:Y:S01]  /*2cc0*/  IMAD.MOV.U32 R0, RZ, RZ, R91 ;  /* 0x000000ffff007224 */ /* 0x000fe200078e005b */
[----:B------:R-:W-:Y:S01]  /*2cd0*/  PRMT R103, R90, 0x7610, R103 ;  /* 0x000076105a677816 */ /* 0x000fe20000000067 */
[----:B------:R-:W-:Y:S08]  /*2ce0*/  BRA `(.L_x_49) ;  /* 0x00000000000c7947 */ /* 0x000ff00003800000 */
.L_x_48:
[----:B------:R-:W-:Y:S01]  /*2cf0*/  FSETP.EQ.AND P3, PT, R91, RZ, PT ;  /* 0x000000ff5b00720b */ /* 0x000fe20003f62000 */
[--C-:B------:R-:W-:Y:S02]  /*2d00*/  IMAD.MOV.U32 R104, RZ, RZ, R91.reuse ;  /* 0x000000ffff687224 */ /* 0x100fe400078e005b */
[----:B------:R-:W-:-:S10]  /*2d10*/  IMAD.MOV.U32 R0, RZ, RZ, R91 ;  /* 0x000000ffff007224 */ /* 0x000fd400078e005b */
.L_x_49:
[----:B-1----:R-:W-:Y:S05]  /*2d20*/  BSYNC B0 ;  /* 0x0000000000007941 */ /* 0x002fea0003800000 */
.L_x_47:
[----:B------:R-:W-:Y:S01]  /*2d30*/  LOP3.LUT R97, R97, 0x1, RZ, 0x3c, !PT ;  /* 0x0000000161617812 */ /* 0x000fe200078e3cff */
[----:B------:R-:W-:Y:S01]  /*2d40*/  IMAD.MOV.U32 R21, RZ, RZ, R23 ;  /* 0x000000ffff157224 */ /* 0x000fe200078e0017 */
[----:B------:R-:W-:Y:S01]  /*2d50*/  MOV R3, RZ ;  /* 0x000000ff00037202 */ /* 0x000fe20000000f00 */
[----:B------:R-:W-:Y:S06]  /*2d60*/  @!P2 BRA `(.L_x_50) ;  /* 0x000000000050a947 */ /* 0x000fec0003800000 */
[----:B------:R-:W1:Y:S01]  /*2d70*/  LDC.64 R10, c[0x0][0x5d0] ;  /* 0x00017400ff0a7b82 */ /* 0x000e620000000a00 */
[----:B------:R-:W-:Y:S01]  /*2d80*/  USHF.R.S32.HI UR4, URZ, 0x1f, UR47 ;  /* 0x0000001f3f047899 */ /* 0x000fe2000801142f */
[----:B--2---:R-:W-:Y:S01]  /*2d90*/  VIADD R4, R94, UR46 ;  /* 0x0000002e5e047c36 */ /* 0x004fe20008000000 */
[----:B------:R-:W-:-:S04]  /*2da0*/  ISETP.GE.AND P0, PT, R106, 0x1, PT ;  /* 0x000000016a00780c */ /* 0x000fc80003f06270 */
[--C-:B------:R-:W-:Y:S02]  /*2db0*/  SHF.R.S32.HI R5, RZ, 0x1f, R4.reuse ;  /* 0x0000001fff057819 */ /* 0x100fe40000011404 */
[C---:B------:R-:W-:Y:S02]  /*2dc0*/  ISETP.LT.OR P2, PT, R108.reuse, 0x1, !P0 ;  /* 0x000000016c00780c */ /* 0x040fe40004741670 */
[----:B------:R-:W-:Y:S01]  /*2dd0*/  ISETP.LT.OR P0, PT, R108, 0x9, !P0 ;  /* 0x000000096c00780c */ /* 0x000fe20004701670 */
[C---:B-1----:R-:W-:Y:S02]  /*2de0*/  IMAD R6, R10.reuse, UR4, RZ ;  /* 0x000000040a067c24 */ /* 0x042fe4000f8e02ff */
[----:B------:R-:W-:-:S04]  /*2df0*/  IMAD.WIDE.U32 R4, R10, UR47, R4 ;  /* 0x0000002f0a047c25 */ /* 0x000fc8000f8e0004 */
[----:B------:R-:W-:Y:S01]  /*2e00*/  IMAD R7, R11, UR47, R6 ;  /* 0x0000002f0b077c24 */ /* 0x000fe2000f8e0206 */
[----:B------:R-:W-:-:S03]  /*2e10*/  LEA R6, P4, R4, R8, 0x1 ;  /* 0x0000000804067211 */ /* 0x000fc600078808ff */
[----:B------:R-:W-:-:S05]  /*2e20*/  IMAD.IADD R5, R5, 0x1, R7 ;  /* 0x0000000105057824 */ /* 0x000fca00078e0207 */
[----:B------:R-:W-:-:S05]  /*2e30*/  LEA.HI.X R7, R4, R9, R5, 0x1, P4 ;  /* 0x0000000904077211 */ /* 0x000fca00020f0c05 */
[----:B------:R-:W2:Y:S04]  /*2e40*/  @!P2 LDG.E.U16 R5, desc[UR52][R6.64] ;  /* 0x000000340605a981 */ /* 0x000ea8000c1e1500 */
[----:B------:R-:W3:Y:S01]  /*2e50*/  @!P0 LDG.E.U16 R4, desc[UR52][R6.64+0x10] ;  /* 0x0000103406048981 */ /* 0x000ee2000c1e1500 */
[----:B------:R-:W-:Y:S01]  /*2e60*/  IMAD.MOV.U32 R23, RZ, RZ, RZ ;  /* 0x000000ffff177224 */ /* 0x000fe200078e00ff */
[----:B--2---:R-:W-:-:S04]  /*2e70*/  @!P2 PRMT R23, R5, 0x5410, RZ ;  /* 0x000054100517a816 */ /* 0x004fc800000000ff */
[----:B---3--:R-:W-:-:S05]  /*2e80*/  @!P0 PRMT R23, R23, 0x5410, R4 ;  /* 0x0000541017178816 */ /* 0x008fca0000000004 */
[--C-:B------:R-:W-:Y:S02]  /*2e90*/  HADD2.F32 R21, -RZ, R23.reuse.H0_H0 ;  /* 0x20000017ff157230 */ /* 0x100fe40000004100 */
[----:B------:R-:W-:-:S07]  /*2ea0*/  HADD2.F32 R23, -RZ, R23.H1_H1 ;  /* 0x30000017ff177230 */ /* 0x000fce0000004100 */
.L_x_50:
[----:B------:R-:W-:Y:S01]  /*2eb0*/  BSSY B0, `(.L_x_51) ;  /* 0x0000019000007945 */ /* 0x000fe20003800000 */
[----:B------:R-:W-:Y:S02]  /*2ec0*/  CS2R R6, SRZ ;  /* 0x0000000000067805 */ /* 0x000fe4000001ff00 */
[----:B--2---:R-:W-:Y:S02]  /*2ed0*/  CS2R R4, SRZ ;  /* 0x0000000000047805 */ /* 0x004fe4000001ff00 */
[----:B------:R-:W-:Y:S02]  /*2ee0*/  CS2R R10, SRZ ;  /* 0x00000000000a7805 */ /* 0x000fe4000001ff00 */
[----:B------:R-:W-:Y:S01]  /*2ef0*/  CS2R R8, SRZ ;  /* 0x0000000000087805 */ /* 0x000fe2000001ff00 */
[----:B------:R-:W-:Y:S06]  /*2f00*/  @P1 BRA `(.L_x_52) ;  /* 0x00000000004c1947 */ /* 0x000fec0003800000 */
[----:B------:R-:W-:-:S13]  /*2f10*/  ISETP.NE.AND P0, PT, R110, 0x3, PT ;  /* 0x000000036e00780c */ /* 0x000fda0003f05270 */
[----:B------:R-:W-:Y:S05]  /*2f20*/  @!P0 BRA `(.L_x_53) ;  /* 0x0000000000048947 */ /* 0x000fea0003800000 */
[----:B------:R-:W-:Y:S01]  /*2f30*/  BPT.TRAP 0x1 ;  /* 0x000000040000795c */ /* 0x000fe20000300000 */
.L_x_53:
[----:B------:R-:W-:Y:S01]  /*2f40*/  SHF.L.U32 R3, R97, 0x1f, RZ ;  /* 0x0000001f61037819 */ /* 0x000fe200000006ff */
[----:B------:R-:W-:Y:S01]  /*2f50*/  BSSY B1, `(.L_x_54) ;  /* 0x0000005000017945 */ /* 0x000fe20003800000 */
[----:B------:R-:W-:Y:S01]  /*2f60*/  @!P3 LEA R12, R95, UR51, 0x1 ;  /* 0x000000335f0cbc11 */ /* 0x000fe2000f8e08ff */
[----:B------:R-:W-:Y:S01]  /*2f70*/  IMAD.MOV.U32 R11, RZ, RZ, RZ ;  /* 0x000000ffff0b7224 */ /* 0x000fe200078e00ff */
[----:B------:R-:W1:Y:S02]  /*2f80*/  SYNCS.PHASECHK.TRANS64.TRYWAIT P0, [UR51+0x60], R3 ;  /* 0x00006003ff0075a7 */ /* 0x000e640008000173 */
[----:B-1----:R-:W-:Y:S05]  /*2f90*/  @!P0 BRA `(.L_x_55) ;  /* 0x0000004c007c8947 */ /* 0x002fea0003800000 */
.L_x_170:
[----:B------:R-:W-:Y:S05]  /*2fa0*/  BSYNC B1 ;  /* 0x0000000000017941 */ /* 0x000fea0003800000 */
.L_x_54:
[----:B------:R-:W-:Y:S01]  /*2fb0*/  IMAD.MOV.U32 R10, RZ, RZ, RZ ;  /* 0x000000ffff0a7224 */ /* 0x000fe200078e00ff */
[----:B------:R-:W-:Y:S01]  /*2fc0*/  CS2R R8, SRZ ;  /* 0x0000000000087805 */ /* 0x000fe2000001ff00 */
[----:B------:R-:W-:Y:S01]  /*2fd0*/  IMAD.MOV.U32 R6, RZ, RZ, RZ ;  /* 0x000000ffff067224 */ /* 0x000fe200078e00ff */
[----:B-1----:R-:W-:Y:S01]  /*2fe0*/  CS2R R4, SRZ ;  /* 0x0000000000047805 */ /* 0x002fe2000001ff00 */
[----:B------:R-:W-:Y:S01]  /*2ff0*/  @!P3 IMAD R13, R99, 0x2, R12 ;  /* 0x00000002630db824 */ /* 0x000fe200078e020c */
[----:B------:R-:W-:Y:S05]  /*3000*/  @!P3 WARPSYNC.ALL ;  /* 0x000000000000b948 */ /* 0x000fea0003800000 */
[----:B------:R1:W2:Y:S01]  /*3010*/  @!P3 LDSM.16.M88.4 R8, [R12+0x200] ;  /* 0x000200000c08b83b */ /* 0x0002a20000000200 */
[----:B------:R-:W-:-:S03]  /*3020*/  MOV R3, 0x1 ;  /* 0x0000000100037802 */ /* 0x000fc60000000f00 */
[----:B------:R1:W3:Y:S04]  /*3030*/  @!P3 LDSM.16.M88.4 R4, [R13+0x200] ;  /* 0x000200000d04b83b */ /* 0x0002e80000000200 */
.L_x_52:
[----:B------:R-:W-:Y:S05]  /*3040*/  BSYNC B0 ;  /* 0x0000000000007941 */ /* 0x000fea0003800000 */
.L_x_51:
[C---:B-1---5:R-:W-:Y:S01]  /*3050*/  FFMA R12, R92.reuse, R25, R21 ;  /* 0x000000195c0c7223 */ /* 0x062fe20000000015 */
[--C-:B--2---:R-:W-:Y:S02]  /*3060*/  HADD2.F32 R25, -RZ, R9.reuse.H0_H0 ;  /* 0x20000009ff197230 */ /* 0x104fe40000004100 */
[C---:B------:R-:W-:Y:S01]  /*3070*/  FFMA R26, R92.reuse, R26, R23 ;  /* 0x0000001a5c1a7223 */ /* 0x040fe20000000017 */
[--C-:B------:R-:W-:Y:S02]  /*3080*/  HADD2.F32 R13, -RZ, R8.reuse.H0_H0 ;  /* 0x20000008ff0d7230 */ /* 0x100fe40000004100 */
[C---:B------:R-:W-:Y:S01]  /*3090*/  FFMA R24, R92.reuse, R24, R21 ;  /* 0x000000185c187223 */ /* 0x040fe20000000015 */
[----:B------:R-:W-:Y:S02]  /*30a0*/  HADD2.F32 R15, -RZ, R8.H1_H1 ;  /* 0x30000008ff0f7230 */ /* 0x000fe40000004100 */
[----:B------:R-:W-:Y:S01]  /*30b0*/  FFMA R14, R92, R27, R23 ;  /* 0x0000001b5c0e7223 */ /* 0x000fe20000000017 */
[----:B------:R-:W-:-:S02]  /*30c0*/  HADD2.F32 R107, -RZ, R9.H1_H1 ;  /* 0x30000009ff6b7230 */ /* 0x000fc40000004100 */
[-C--:B------:R-:W-:Y:S01]  /*30d0*/  FFMA R26, R25, R105.reuse, R26 ;  /* 0x00000069191a7223 */ /* 0x080fe2000000001a */
[-C--:B------:R-:W-:Y:S01]  /*30e0*/  FFMA R24, R13, R105.reuse, R24 ;  /* 0x000000690d187223 */ /* 0x080fe20000000018 */
[-C--:B------:R-:W-:Y:S01]  /*30f0*/  FFMA R113, R15, R105.reuse, R12 ;  /* 0x000000690f717223 */ /* 0x080fe2000000000c */
[--C-:B------:R-:W-:Y:S02]  /*3100*/  HADD2.F32 R25, -RZ, R11.reuse.H0_H0 ;  /* 0x2000000bff197230 */ /* 0x100fe40000004100 */
[----:B------:R-:W-:Y:S01]  /*3110*/  FFMA R107, R107, R105, R14 ;  /* 0x000000696b6b7223 */ /* 0x000fe2000000000e */
[----:B------:R-:W-:Y:S02]  /*3120*/  HADD2.F32 R27, -RZ, R11.H1_H1 ;  /* 0x3000000bff1b7230 */ /* 0x000fe40000004100 */
[C-C-:B------:R-:W-:Y:S01]  /*3130*/  FFMA R30, R92.reuse, R30, R23.reuse ;  /* 0x0000001e5c1e7223 */ /* 0x140fe20000000017 */
[--C-:B------:R-:W-:Y:S02]  /*3140*/  HADD2.F32 R13, -RZ, R10.reuse.H0_H0 ;  /* 0x2000000aff0d7230 */ /* 0x100fe40000004100 */
[----:B------:R-:W-:Y:S01]  /*3150*/  FFMA R14, R92, R31, R23 ;  /* 0x0000001f5c0e7223 */ /* 0x000fe20000000017 */
[----:B------:R-:W-:-:S02]  /*3160*/  HADD2.F32 R15, -RZ, R10.H1_H1 ;  /* 0x3000000aff0f7230 */ /* 0x000fc40000004100 */
[C-C-:B------:R-:W-:Y:S01]  /*3170*/  FFMA R28, R92.reuse, R28, R21.reuse ;  /* 0x0000001c5c1c7223 */ /* 0x140fe20000000015 */
[C---:B------:R-:W-:Y:S01]  /*3180*/  FFMA R12, R92.reuse, R29, R21 ;  /* 0x0000001d5c0c7223 */ /* 0x040fe20000000015 */
[-C--:B------:R-:W-:Y:S01]  /*3190*/  FFMA R30, R25, R105.reuse, R30 ;  /* 0x00000069191e7223 */ /* 0x080fe2000000001e */
[-C--:B------:R-:W-:Y:S01]  /*31a0*/  FFMA R31, R27, R105.reuse, R14 ;  /* 0x000000691b1f7223 */ /* 0x080fe2000000000e */
[-C--:B------:R-:W-:Y:S01]  /*31b0*/  FFMA R28, R13, R105.reuse, R28 ;  /* 0x000000690d1c7223 */ /* 0x080fe2000000001c */
[----:B------:R-:W-:Y:S01]  /*31c0*/  FFMA R29, R15, R105, R12 ;  /* 0x000000690f1d7223 */ /* 0x000fe2000000000c */
[--C-:B---3--:R-:W-:Y:S02]  /*31d0*/  HADD2.F32 R25, -RZ, R5.reuse.H0_H0 ;  /* 0x20000005ff197230 */ /* 0x108fe40000004100 */
[C-C-:B------:R-:W-:Y:S01]  /*31e0*/  FFMA R34, R92.reuse, R34, R23.reuse ;  /* 0x000000225c227223 */ /* 0x140fe20000000017 */
[----:B------:R-:W-:Y:S02]  /*31f0*/  HADD2.F32 R27, -RZ, R5.H1_H1 ;  /* 0x30000005ff1b7230 */ /* 0x000fe40000004100 */
[----:B------:R-:W-:Y:S01]  /*3200*/  FFMA R14, R92, R35, R23 ;  /* 0x000000235c0e7223 */ /* 0x000fe20000000017 */
[----:B------:R-:W-:-:S02]  /*3210*/  HADD2.F32 R13, -RZ, R4.H0_H0 ;  /* 0x20000004ff0d7230 */ /* 0x000fc40000004100 */
[C-C-:B------:R-:W-:Y:S01]  /*3220*/  FFMA R32, R92.reuse, R32, R21.reuse ;  /* 0x000000205c207223 */ /* 0x140fe20000000015 */
[----:B------:R-:W-:Y:S02]  /*3230*/  HADD2.F32 R15, -RZ, R4.H1_H1 ;  /* 0x30000004ff0f7230 */ /* 0x000fe40000004100 */
[C---:B------:R-:W-:Y:S01]  /*3240*/  FFMA R12, R92.reuse, R33, R21 ;  /* 0x000000215c0c7223 */ /* 0x040fe20000000015 */
[-C--:B------:R-:W-:Y:S01]  /*3250*/  FFMA R34, R25, R105.reuse, R34 ;  /* 0x0000006919227223 */ /* 0x080fe20000000022 */
[-C--:B------:R-:W-:Y:S01]  /*3260*/  FFMA R35, R27, R105.reuse, R14 ;  /* 0x000000691b237223 */ /* 0x080fe2000000000e */
[-C--:B------:R-:W-:Y:S01]  /*3270*/  FFMA R32, R13, R105.reuse, R32 ;  /* 0x000000690d207223 */ /* 0x080fe20000000020 */
[----:B------:R-:W-:Y:S01]  /*3280*/  FFMA R33, R15, R105, R12 ;  /* 0x000000690f217223 */ /* 0x000fe2000000000c */
[--C-:B------:R-:W-:Y:S02]  /*3290*/  HADD2.F32 R25, -RZ, R7.reuse.H0_H0 ;  /* 0x20000007ff197230 */ /* 0x100fe40000004100 */
[----:B------:R-:W-:Y:S01]  /*32a0*/  FFMA R38, R92, R38, R23 ;  /* 0x000000265c267223 */ /* 0x000fe20000000017 */
[----:B------:R-:W-:-:S02]  /*32b0*/  HADD2.F32 R27, -RZ, R7.H1_H1 ;  /* 0x30000007ff1b7230 */ /* 0x000fc40000004100 */
[C---:B------:R-:W-:Y:S01]  /*32c0*/  FFMA R14, R92.reuse, R39, R23 ;  /* 0x000000275c0e7223 */ /* 0x040fe20000000017 */
[--C-:B------:R-:W-:Y:S02]  /*32d0*/  HADD2.F32 R13, -RZ, R6.reuse.H0_H0 ;  /* 0x20000006ff0d7230 */ /* 0x100fe40000004100 */
[C-C-:B------:R-:W-:Y:S01]  /*32e0*/  FFMA R36, R92.reuse, R36, R21.reuse ;  /* 0x000000245c247223 */ /* 0x140fe20000000015 */
[----:B------:R-:W-:Y:S02]  /*32f0*/  HADD2.F32 R15, -RZ, R6.H1_H1 ;  /* 0x30000006ff0f7230 */ /* 0x000fe40000004100 */
[----:B------:R-:W-:Y:S01]  /*3300*/  FFMA R12, R92, R37, R21 ;  /* 0x000000255c0c7223 */ /* 0x000fe20000000015 */
[-C--:B------:R-:W-:Y:S01]  /*3310*/  FFMA R25, R25, R105.reuse, R38 ;  /* 0x0000006919197223 */ /* 0x080fe20000000026 */
[-C--:B------:R-:W-:Y:S01]  /*3320*/  FFMA R22, R27, R105.reuse, R14 ;  /* 0x000000691b167223 */ /* 0x080fe2000000000e */
[-C--:B------:R-:W-:Y:S01]  /*3330*/  FFMA R36, R13, R105.reuse, R36 ;  /* 0x000000690d247223 */ /* 0x080fe20000000024 */
[----:B------:R-:W-:Y:S01]  /*3340*/  FFMA R37, R15, R105, R12 ;  /* 0x000000690f257223 */ /* 0x000fe2000000000c */
[----:B------:R-:W-:Y:S01]  /*3350*/  LEA R20, R95, UR51, 0x1 ;  /* 0x000000335f147c11 */ /* 0x000fe2000f8e08ff */
[----:B------:R-:W-:Y:S05]  /*3360*/  WARPSYNC.ALL ;  /* 0x0000000000007948 */ /* 0x000fea0003800000 */
[----:B------:R-:W-:Y:S01]  /*3370*/  F2FP.RELU.F16.F32.PACK_AB R32, R33, R32 ;  /* 0x000000202120723e */ /* 0x000fe200000008ff */
[----:B------:R-:W-:Y:S01]  /*3380*/  BSSY B0, `(.L_x_56) ;  /* 0x000001a000007945 */ /* 0x000fe20003800000 */
[----:B------:R-:W-:-:S02]  /*3390*/  F2FP.RELU.F16.F32.PACK_AB R33, R35, R34 ;  /* 0x000000222321723e */ /* 0x000fc400000008ff */
[----:B------:R-:W-:Y:S02]  /*33a0*/  F2FP.RELU.F16.F32.PACK_AB R12, R113, R24 ;  /* 0x00000018710c723e */ /* 0x000fe400000008ff */
[----:B------:R-:W-:Y:S02]  /*33b0*/  F2FP.RELU.F16.F32.PACK_AB R13, R107, R26 ;  /* 0x0000001a6b0d723e */ /* 0x000fe400000008ff */
[----:B------:R-:W-:Y:S02]  /*33c0*/  F2FP.RELU.F16.F32.PACK_AB R14, R29, R28 ;  /* 0x0000001c1d0e723e */ /* 0x000fe400000008ff */
[----:B------:R-:W-:Y:S02]  /*33d0*/  F2FP.RELU.F16.F32.PACK_AB R15, R31, R30 ;  /* 0x0000001e1f0f723e */ /* 0x000fe400000008ff */
[----:B------:R-:W-:Y:S01]  /*33e0*/  F2FP.RELU.F16.F32.PACK_AB R35, R22, R25 ;  /* 0x000000191623723e */ /* 0x000fe200000008ff */
[----:B------:R-:W-:Y:S01]  /*33f0*/  IMAD R22, R99, 0x2, R20 ;  /* 0x0000000263167824 */ /* 0x000fe200078e0214 */
[----:B------:R-:W-:Y:S01]  /*3400*/  F2FP.RELU.F16.F32.PACK_AB R34, R37, R36 ;  /* 0x000000242522723e */ /* 0x000fe200000008ff */
[----:B------:R1:W-:Y:S01]  /*3410*/  STSM.16.M88.4 [R20+0x200], R12 ;  /* 0x0002000c14007844 */ /* 0x0003e20000000200 */
[----:B------:R-:W-:-:S03]  /*3420*/  ISETP.GT.U32.AND P0, PT, R98, 0x3e, PT ;  /* 0x0000003e6200780c */ /* 0x000fc60003f04070 */
[----:B------:R1:W-:Y:S01]  /*3430*/  STSM.16.M88.4 [R22+0x200], R32 ;  /* 0x0002002016007844 */ /* 0x0003e20000000200 */
[----:B------:R-:W-:Y:S01]  /*3440*/  @!PT LDS RZ, [RZ] ;  /* 0x00000000fffff984 */ /* 0x000fe20000000800 */
[----:B------:R-:W-:Y:S01]  /*3450*/  @!PT LDS RZ, [RZ] ;  /* 0x00000000fffff984 */ /* 0x000fe20000000800 */
[----:B------:R-:W-:Y:S01]  /*3460*/  @!PT LDS RZ, [RZ] ;  /* 0x00000000fffff984 */ /* 0x000fe20000000800 */
[----:B------:R-:W-:Y:S01]  /*3470*/  @!PT LDS RZ, [RZ] ;  /* 0x00000000fffff984 */ /* 0x000fe20000000800 */
[----:B------:R2:W-:Y:S06]  /*3480*/  MEMBAR.ALL.CTA ;  /* 0x0000000000007992 */ /* 0x0005ec0000008000 */
[----:B--2---:R-:W2:Y:S02]  /*3490*/  FENCE.VIEW.ASYNC.S ;  /* 0x00000000000073c6 */ /* 0x004ea40000000000 */
[----:B--2---:R-:W-:Y:S06]  /*34a0*/  BAR.SYNC.DEFER_BLOCKING 0x1, 0x100 ;  /* 0x0044000000007b1d */ /* 0x004fec0000010000 */
[----:B------:R-:W-:Y:S05]  /*34b0*/  @P0 BRA `(.L_x_57) ;  /* 0x0000000000180947 */ /* 0x000fea0003800000 */
[----:B------:R-:W-:Y:S02]  /*34c0*/  UIADD3 UR4, UP0, UR54, 0x4f0, URZ ;  /* 0x000004f036047890 */ /* 0x000fe4000ff1e03f */
[----:B------:R-:W-:Y:S02]  /*34d0*/  UIADD3 UR44, UR51, 0x200, URZ ;  /* 0x00000200332c7890 */ /* 0x000fe4000fffe03f */
[----:B------:R-:W-:-:S09]  /*34e0*/  UIADD3.X UR5, URZ, UR55, URZ, UP0, !UPT ;  /* 0x000000373f057290 */ /* 0x000fd200087fe43f */
[----:B------:R2:W-:Y:S01]  /*34f0*/  UTMASTG.3D [UR44], [UR4] ;  /* 0x0000002c040073b5 */ /* 0x0005e20008010000 */
[----:B------:R0:W-:Y:S01]  /*3500*/  UTMACMDFLUSH ;  /* 0x00000000000079b7 */ /* 0x0001e20000000000 */
[----:B--2---:R-:W-:-:S04]  /*3510*/  DEPBAR.LE SB0, 0x1 ;  /* 0x000080400000791a */ /* 0x004fc80000000000 */
.L_x_57:
[----:B------:R-:W-:Y:S05]  /*3520*/  BSYNC B0 ;  /* 0x0000000000007941 */ /* 0x000fea0003800000 */
.L_x_56:
[----:B------:R-:W-:Y:S01]  /*3530*/  BAR.SYNC.DEFER_BLOCKING 0x1, 0x100 ;  /* 0x0044000000007b1d */ /* 0x000fe20000010000 */
[----:B------:R-:W-:Y:S01]  /*3540*/  ISETP.NE.AND P2, PT, RZ, UR41, PT ;  /* 0x00000029ff007c0c */ /* 0x000fe2000bf45270 */
[----:B------:R-:W-:-:S12]  /*3550*/  VIADD R24, R20, 0x200 ;  /* 0x0000020014187836 */ /* 0x000fd80000000000 */
[----:B------:R-:W-:Y:S05]  /*3560*/  @!P2 BRA `(.L_x_58) ;  /* 0x000000000034a947 */ /* 0x000fea0003800000 */
[----:B------:R-:W-:Y:S04]  /*3570*/  BSSY B0, `(.L_x_59) ;  /* 0x0000009000007945 */ /* 0x000fe80003800000 */
[----:B------:R-:W-:Y:S05]  /*3580*/  @P1 BRA `(.L_x_60) ;  /* 0x00000000001c1947 */ /* 0x000fea0003800000 */
[----:B------:R-:W-:-:S13]  /*3590*/  ISETP.NE.AND P2, PT, R110, 0x3, PT ;  /* 0x000000036e00780c */ /* 0x000fda0003f45270 */
[----:B------:R-:W-:Y:S05]  /*35a0*/  @!P2 BRA `(.L_x_61) ;  /* 0x000000000004a947 */ /* 0x000fea0003800000 */
[----:B------:R-:W-:Y:S01]  /*35b0*/  BPT.TRAP 0x1 ;  /* 0x000000040000795c */ /* 0x000fe20000300000 */
.L_x_61:
[----:B------:R-:W-:-:S04]  /*35c0*/  ULEA UR4, UR40, UR51, 0x3 ;  /* 0x0000003328047291 */ /* 0x000fc8000f8e183f */
[----:B------:R-:W-:-:S04]  /*35d0*/  UIADD3 UR4, UR4, 0x80, URZ ;  /* 0x0000008004047890 */ /* 0x000fc8000fffe03f */
[----:B------:R-:W-:-:S09]  /*35e0*/  UPRMT UR4, UR50, 0x654, UR4 ;  /* 0x0000065432047896 */ /* 0x000fd20008000004 */
[----:B------:R-:W-:Y:S03]  /*35f0*/  SYNCS.ARRIVE.TRANS64.RED.A1T0 RZ, [UR4], RZ ;  /* 0x000000ffffff79a7 */ /* 0x000fe60008100404 */
.L_x_60:
[----:B------:R-:W-:Y:S05]  /*3600*/  BSYNC B0 ;  /* 0x0000000000007941 */ /* 0x000fea0003800000 */
.L_x_59:
[----:B------:R-:W-:-:S04]  /*3610*/  UIADD3 UR40, UR40, 0x1, URZ ;  /* 0x0000000128287890 */ /* 0x000fc8000fffe03f */
[----:B------:R-:W-:-:S04]  /*3620*/  UISETP.NE.AND UP0, UPT, UR40, 0x4, UPT ;  /* 0x000000042800788c */ /* 0x000fc8000bf05270 */
[----:B------:R-:W-:-:S12]  /*3630*/  USEL UR40, UR40, URZ, UP0 ;  /* 0x0000003f28287287 */ /* 0x000fd80008000000 */
.L_x_58:
[----:B------:R-:W-:Y:S04]  /*3640*/  BSSY B0, `(.L_x_62) ;  /* 0x0000011000007945 */ /* 0x000fe80003800000 */
[----:B------:R-:W-:Y:S05]  /*3650*/  @P1 BRA `(.L_x_63) ;  /* 0x00000000003c1947 */ /* 0x000fea0003800000 */
[----:B------:R-:W-:-:S13]  /*3660*/  ISETP.NE.AND P2, PT, R110, 0x3, PT ;  /* 0x000000036e00780c */ /* 0x000fda0003f45270 */
[----:B------:R-:W-:Y:S05]  /*3670*/  @!P2 BRA `(.L_x_64) ;  /* 0x000000000004a947 */ /* 0x000fea0003800000 */
[----:B------:R-:W-:Y:S01]  /*3680*/  BPT.TRAP 0x1 ;  /* 0x000000040000795c */ /* 0x000fe20000300000 */
.L_x_64:
[C---:B-1----:R-:W-:Y:S01]  /*3690*/  LEA R14, R3.reuse, UR51, 0x3 ;  /* 0x00000033030e7c11 */ /* 0x042fe2000f8e18ff */
[----:B------:R-:W-:Y:S01]  /*36a0*/  @!P3 IMAD R12, R3, 0x2000, R24 ;  /* 0x00002000030cb824 */ /* 0x000fe200078e0218 */
[----:B------:R-:W-:Y:S01]  /*36b0*/  SHF.L.U32 R15, R97, 0x1f, RZ ;  /* 0x0000001f610f7819 */ /* 0x000fe200000006ff */
[----:B------:R-:W-:Y:S02]  /*36c0*/  BSSY B1, `(.L_x_65) ;  /* 0x0000004000017945 */ /* 0x000fe40003800000 */
[----:B------:R-:W-:Y:S01]  /*36d0*/  @!P3 IMAD R13, R99, 0x2, R12 ;  /* 0x00000002630db824 */ /* 0x000fe200078e020c */
[----:B------:R-:W1:Y:S02]  /*36e0*/  SYNCS.PHASECHK.TRANS64.TRYWAIT P2, [R14+URZ+0x60], R15 ;  /* 0x0000600f0e0075a7 */ /* 0x000e64000804017f */
[----:B-1----:R-:W-:Y:S05]  /*36f0*/  @!P2 BRA `(.L_x_66) ;  /* 0x0000004400bca947 */ /* 0x002fea0003800000 */
.L_x_171:
[----:B------:R-:W-:Y:S05]  /*3700*/  BSYNC B1 ;  /* 0x0000000000017941 */ /* 0x000fea0003800000 */
.L_x_65:
[----:B------:R-:W-:Y:S05]  /*3710*/  @!P3 WARPSYNC.ALL ;  /* 0x000000000000b948 */ /* 0x000fea0003800000 */
[----:B------:R2:W3:Y:S01]  /*3720*/  @!P3 LDSM.16.M88.4 R8, [R12] ;  /* 0x000000000c08b83b */ /* 0x0004e20000000200 */
[----:B------:R-:W-:-:S03]  /*3730*/  VIADD R3, R3, 0x1 ;  /* 0x0000000103037836 */ /* 0x000fc60000000000 */
[----:B------:R2:W4:Y:S04]  /*3740*/  @!P3 LDSM.16.M88.4 R4, [R13] ;  /* 0x000000000d04b83b */ /* 0x0005280000000200 */
.L_x_63:
[----:B------:R-:W-:Y:S05]  /*3750*/  BSYNC B0 ;  /* 0x0000000000007941 */ /* 0x000fea0003800000 */
.L_x_62:
[--C-:B-123--:R-:W-:Y:S02]  /*3760*/  HADD2.F32 R13, -RZ, R8.reuse.H0_H0 ;  /* 0x20000008ff0d7230 */ /* 0x10efe40000004100 */
[C-C-:B------:R-:W-:Y:S01]  /*3770*/  FFMA R40, R92.reuse, R40, R21.reuse ;  /* 0x000000285c287223 */ /* 0x140fe20000000015 */
[----:B------:R-:W-:Y:S02]  /*3780*/  HADD2.F32 R15, -RZ, R8.H1_H1 ;  /* 0x30000008ff0f7230 */ /* 0x000fe40000004100 */
        /* <DEDUP_REMOVED lines=9> */
[----:B------:R-:W-:-:S02]  /*3820*/  HADD2.F32 R25, -RZ, R10.H0_H0 ;  /* 0x2000000aff197230 */ /* 0x000fc40000004100 */
        /* <DEDUP_REMOVED lines=11> */
[----:B----4-:R-:W-:-:S02]  /*38e0*/  HADD2.F32 R29, -RZ, R4.H0_H0 ;  /* 0x20000004ff1d7230 */ /* 0x010fc40000004100 */
        /* <DEDUP_REMOVED lines=23> */
[----:B------:R-:W-:Y:S01]  /*3a60*/  F2FP.RELU.F16.F32.PACK_AB R12, R13, R40 ;  /* 0x000000280d0c723e */ /* 0x000fe200000008ff */
[----:B------:R-:W-:Y:S05]  /*3a70*/  WARPSYNC.ALL ;  /* 0x0000000000007948 */ /* 0x000fea0003800000 */
[----:B------:R-:W-:Y:S01]  /*3a80*/  F2FP.RELU.F16.F32.PACK_AB R13, R15, R42 ;  /* 0x0000002a0f0d723e */ /* 0x000fe200000008ff */
[----:B------:R-:W-:Y:S01]  /*3a90*/  BSSY B0, `(.L_x_67) ;  /* 0x000001a000007945 */ /* 0x000fe20003800000 */
[----:B------:R-:W-:-:S02]  /*3aa0*/  F2FP.RELU.F16.F32.PACK_AB R14, R25, R44 ;  /* 0x0000002c190e723e */ /* 0x000fc400000008ff */
[----:B------:R-:W-:Y:S02]  /*3ab0*/  F2FP.RELU.F16.F32.PACK_AB R15, R27, R46 ;  /* 0x0000002e1b0f723e */ /* 0x000fe400000008ff */
[----:B------:R-:W-:Y:S02]  /*3ac0*/  F2FP.RELU.F16.F32.PACK_AB R49, R31, R50 ;  /* 0x000000321f31723e */ /* 0x000fe400000008ff */
[----:B------:R-:W-:Y:S01]  /*3ad0*/  F2FP.RELU.F16.F32.PACK_AB R48, R29, R48 ;  /* 0x000000301d30723e */ /* 0x000fe200000008ff */
[----:B------:R1:W-:Y:S01]  /*3ae0*/  STSM.16.M88.4 [R20+0x2200], R12 ;  /* 0x0022000c14007844 */ /* 0x0003e20000000200 */
[----:B------:R-:W-:Y:S02]  /*3af0*/  F2FP.RELU.F16.F32.PACK_AB R50, R33, R52 ;  /* 0x000000342132723e */ /* 0x000fe400000008ff */
[----:B------:R-:W-:-:S05]  /*3b00*/  F2FP.RELU.F16.F32.PACK_AB R51, R35, R54 ;  /* 0x000000362333723e */ /* 0x000fca00000008ff */
        /* <DEDUP_REMOVED lines=11> */
[----:B------:R-:W-:Y:S02]  /*3bc0*/  UIADD3 UR4, UR51, 0x2200, URZ ;  /* 0x0000220033047890 */ /* 0x000fe4000fffe03f */
[----:B------:R-:W-:Y:S01]  /*3bd0*/  UIADD3.X UR9, URZ, UR55, URZ, UP0, !UPT ;  /* 0x000000373f097290 */ /* 0x000fe200087fe43f */
[----:B------:R-:W-:Y:S01]  /*3be0*/  UMOV UR6, UR46 ;  /* 0x0000002e00067c82 */ /* 0x000fe20008000000 */
[----:B------:R-:W-:-:S07]  /*3bf0*/  UMOV UR7, UR47 ;  /* 0x0000002f00077c82 */ /* 0x000fce0008000000 */
[----:B------:R2:W-:Y:S01]  /*3c00*/  UTMASTG.3D [UR4], [UR8] ;  /* 0x00000004080073b5 */ /* 0x0005e20008010000 */
[----:B------:R0:W-:Y:S01]  /*3c10*/  UTMACMDFLUSH ;  /* 0x00000000000079b7 */ /* 0x0001e20000000000 */
[----:B--2---:R-:W-:-:S04]  /*3c20*/  DEPBAR.LE SB0, 0x1 ;  /* 0x000080400000791a */ /* 0x004fc80000000000 */
.L_x_68:
[----:B------:R-:W-:Y:S05]  /*3c30*/  BSYNC B0 ;  /* 0x0000000000007941 */ /* 0x000fea0003800000 */
.L_x_67:
[----:B------:R-:W-:Y:S06]  /*3c40*/  BAR.SYNC.DEFER_BLOCKING 0x1, 0x100 ;  /* 0x0044000000007b1d */ /* 0x000fec0000010000 */
[----:B------:R-:W-:Y:S04]  /*3c50*/  BSSY B0, `(.L_x_69) ;  /* 0x0000009000007945 */ /* 0x000fe80003800000 */
[----:B------:R-:W-:Y:S05]  /*3c60*/  @P1 BRA `(.L_x_70) ;  /* 0x00000000001c1947 */ /* 0x000fea0003800000 */
[----:B------:R-:W-:-:S13]  /*3c70*/  ISETP.NE.AND P2, PT, R110, 0x3, PT ;  /* 0x000000036e00780c */ /* 0x000fda0003f45270 */
[----:B------:R-:W-:Y:S05]  /*3c80*/  @!P2 BRA `(.L_x_71) ;  /* 0x000000000004a947 */ /* 0x000fea0003800000 */
[----:B------:R-:W-:Y:S01]  /*3c90*/  BPT.TRAP 0x1 ;  /* 0x000000040000795c */ /* 0x000fe20000300000 */
.L_x_71:
[----:B------:R-:W-:-:S04]  /*3ca0*/  ULEA UR4, UR40, UR51, 0x3 ;  /* 0x0000003328047291 */ /* 0x000fc8000f8e183f */
[----:B------:R-:W-:-:S04]  /*3cb0*/  UIADD3 UR4, UR4, 0x80, URZ ;  /* 0x0000008004047890 */ /* 0x000fc8000fffe03f */
[----:B------:R-:W-:-:S09]  /*3cc0*/  UPRMT UR4, UR50, 0x654, UR4 ;  /* 0x0000065432047896 */ /* 0x000fd20008000004 */
[----:B------:R-:W-:Y:S03]  /*3cd0*/  SYNCS.ARRIVE.TRANS64.RED.A1T0 RZ, [UR4], RZ ;  /* 0x000000ffffff79a7 */ /* 0x000fe60008100404 */
.L_x_70:
[----:B------:R-:W-:Y:S05]  /*3ce0*/  BSYNC B0 ;  /* 0x0000000000007941 */ /* 0x000fea0003800000 */
.L_x_69:
[----:B------:R-:W-:Y:S01]  /*3cf0*/  UIADD3 UR40, UR40, 0x1, URZ ;  /* 0x0000000128287890 */ /* 0x000fe2000fffe03f */
[----:B------:R-:W-:Y:S01]  /*3d00*/  BSSY B0, `(.L_x_72) ;  /* 0x0000018000007945 */ /* 0x000fe20003800000 */
[----:B------:R-:W-:Y:S02]  /*3d10*/  IMAD.MOV.U32 R25, RZ, RZ, R97 ;  /* 0x000000ffff197224 */ /* 0x000fe400078e0061 */
[----:B------:R-:W-:-:S04]  /*3d20*/  UISETP.NE.AND UP0, UPT, UR40, 0x4, UPT ;  /* 0x000000042800788c */ /* 0x000fc8000bf05270 */
[----:B------:R-:W-:Y:S01]  /*3d30*/  USEL UR40, UR40, URZ, UP0 ;  /* 0x0000003f28287287 */ /* 0x000fe20008000000 */
[----:B------:R-:W-:Y:S11]  /*3d40*/  @P1 BRA `(.L_x_73) ;  /* 0x00000000004c1947 */ /* 0x000ff60003800000 */
[----:B------:R-:W-:-:S13]  /*3d50*/  ISETP.NE.AND P2, PT, R110, 0x3, PT ;  /* 0x000000036e00780c */ /* 0x000fda0003f45270 */
[----:B------:R-:W-:Y:S05]  /*3d60*/  @!P2 BRA `(.L_x_74) ;  /* 0x000000000004a947 */ /* 0x000fea0003800000 */
[----:B------:R-:W-:Y:S01]  /*3d70*/  BPT.TRAP 0x1 ;  /* 0x000000040000795c */ /* 0x000fe20000300000 */
.L_x_74:
[C---:B-1----:R-:W-:Y:S01]  /*3d80*/  LEA R12, R3.reuse, UR51, 0x3 ;  /* 0x00000033030c7c11 */ /* 0x042fe2000f8e18ff */
[----:B------:R-:W-:Y:S01]  /*3d90*/  @!P3 IMAD R14, R3, 0x2000, R24 ;  /* 0x00002000030eb824 */ /* 0x000fe200078e0218 */
[----:B------:R-:W-:Y:S01]  /*3da0*/  SHF.L.U32 R13, R97, 0x1f, RZ ;  /* 0x0000001f610d7819 */ /* 0x000fe200000006ff */
[----:B------:R-:W-:Y:S02]  /*3db0*/  BSSY B1, `(.L_x_75) ;  /* 0x0000004000017945 */ /* 0x000fe40003800000 */
[----:B------:R-:W-:Y:S01]  /*3dc0*/  @!P3 IMAD R15, R99, 0x2, R14 ;  /* 0x00000002630fb824 */ /* 0x000fe200078e020e */
[----:B------:R-:W1:Y:S02]  /*3dd0*/  SYNCS.PHASECHK.TRANS64.TRYWAIT P2, [R12+URZ+0x60], R13 ;  /* 0x0000600d0c0075a7 */ /* 0x000e64000804017f */
[----:B-1----:R-:W-:Y:S05]  /*3de0*/  @!P2 BRA `(.L_x_76) ;  /* 0x000000400014a947 */ /* 0x002fea0003800000 */
.L_x_172:
[----:B------:R-:W-:Y:S05]  /*3df0*/  BSYNC B1 ;  /* 0x0000000000017941 */ /* 0x000fea0003800000 */
.L_x_75:
[----:B------:R-:W-:Y:S05]  /*3e00*/  @!P3 WARPSYNC.ALL ;  /* 0x000000000000b948 */ /* 0x000fea0003800000 */
[----:B------:R2:W3:Y:S01]  /*3e10*/  @!P3 LDSM.16.M88.4 R8, [R14] ;  /* 0x000000000e08b83b */ /* 0x0004e20000000200 */
[----:B------:R-:W-:-:S03]  /*3e20*/  IADD3 R3, R3, 0x1, RZ ;  /* 0x0000000103037810 */ /* 0x000fc60007ffe0ff */
[----:B------:R2:W4:Y:S01]  /*3e30*/  @!P3 LDSM.16.M88.4 R4, [R15] ;  /* 0x000000000f04b83b */ /* 0x0005220000000200 */
[----:B------:R-:W-:-:S04]  /*3e40*/  ISETP.NE.AND P2, PT, R3, 0x4, PT ;  /* 0x000000040300780c */ /* 0x000fc80003f45270 */
[----:B-1----:R-:W-:Y:S02]  /*3e50*/  SEL R12, RZ, 0x1, P2 ;  /* 0x00000001ff0c7807 */ /* 0x002fe40001000000 */
[----:B------:R-:W-:Y:S02]  /*3e60*/  SEL R3, R3, RZ, P2 ;  /* 0x000000ff03037207 */ /* 0x000fe40001000000 */
[----:B--2---:R-:W-:-:S07]  /*3e70*/  LOP3.LUT R25, R97, R12, RZ, 0x3c, !PT ;  /* 0x0000000c61197212 */ /* 0x004fce00078e3cff */
.L_x_73:
[----:B------:R-:W-:Y:S05]  /*3e80*/  BSYNC B0 ;  /* 0x0000000000007941 */ /* 0x000fea0003800000 */
.L_x_72:
[--C-:B-1-3--:R-:W-:Y:S02]  /*3e90*/  HADD2.F32 R13, -RZ, R8.reuse.H0_H0 ;  /* 0x20000008ff0d7230 */ /* 0x10afe40000004100 */
        /* <DEDUP_REMOVED lines=76> */
.L_x_78:
[----:B------:R-:W-:Y:S05]  /*4360*/  BSYNC B0 ;  /* 0x0000000000007941 */ /* 0x000fea0003800000 */
.L_x_77:
[----:B------:R-:W-:Y:S06]  /*4370*/  BAR.SYNC.DEFER_BLOCKING 0x1, 0x100 ;  /* 0x0044000000007b1d */ /* 0x000fec0000010000 */
[----:B------:R-:W-:Y:S04]  /*4380*/  BSSY B0, `(.L_x_79) ;  /* 0x0000009000007945 */ /* 0x000fe80003800000 */
[----:B------:R-:W-:Y:S05]  /*4390*/  @P1 BRA `(.L_x_80) ;  /* 0x00000000001c1947 */ /* 0x000fea0003800000 */
[----:B------:R-:W-:-:S13]  /*43a0*/  ISETP.NE.AND P2, PT, R110, 0x3, PT ;  /* 0x000000036e00780c */ /* 0x000fda0003f45270 */
[----:B------:R-:W-:Y:S05]  /*43b0*/  @!P2 BRA `(.L_x_81) ;  /* 0x000000000004a947 */ /* 0x000fea0003800000 */
[----:B------:R-:W-:Y:S01]  /*43c0*/  BPT.TRAP 0x1 ;  /* 0x000000040000795c */ /* 0x000fe20000300000 */
.L_x_81:
[----:B------:R-:W-:-:S04]  /*43d0*/  ULEA UR4, UR40, UR51, 0x3 ;  /* 0x0000003328047291 */ /* 0x000fc8000f8e183f */
[----:B------:R-:W-:-:S04]  /*43e0*/  UIADD3 UR4, UR4, 0x80, URZ ;  /* 0x0000008004047890 */ /* 0x000fc8000fffe03f */
[----:B------:R-:W-:-:S09]  /*43f0*/  UPRMT UR4, UR50, 0x654, UR4 ;  /* 0x0000065432047896 */ /* 0x000fd20008000004 */
[----:B------:R-:W-:Y:S03]  /*4400*/  SYNCS.ARRIVE.TRANS64.RED.A1T0 RZ, [UR4], RZ ;  /* 0x000000ffffff79a7 */ /* 0x000fe60008100404 */
.L_x_80:
[----:B------:R-:W-:Y:S05]  /*4410*/  BSYNC B0 ;  /* 0x0000000000007941 */ /* 0x000fea0003800000 */
.L_x_79:
[----:B------:R-:W-:Y:S01]  /*4420*/  UIADD3 UR4, UR40, 0x1, URZ ;  /* 0x0000000128047890 */ /* 0x000fe2000fffe03f */
[----:B------:R-:W-:Y:S03]  /*4430*/  BSSY B0, `(.L_x_82) ;  /* 0x0000012000007945 */ /* 0x000fe60003800000 */
[----:B------:R-:W-:-:S04]  /*4440*/  UISETP.NE.AND UP0, UPT, UR4, 0x4, UPT ;  /* 0x000000040400788c */ /* 0x000fc8000bf05270 */
[----:B------:R-:W-:Y:S01]  /*4450*/  USEL UR40, UR4, URZ, UP0 ;  /* 0x0000003f04287287 */ /* 0x000fe20008000000 */
[----:B------:R-:W-:Y:S11]  /*4460*/  @P1 BRA `(.L_x_83) ;  /* 0x0000000000381947 */ /* 0x000ff60003800000 */
[----:B------:R-:W-:-:S13]  /*4470*/  ISETP.NE.AND P2, PT, R110, 0x3, PT ;  /* 0x000000036e00780c */ /* 0x000fda0003f45270 */
[----:B------:R-:W-:Y:S05]  /*4480*/  @!P2 BRA `(.L_x_84) ;  /* 0x000000000004a947 */ /* 0x000fea0003800000 */
[----:B------:R-:W-:Y:S01]  /*4490*/  BPT.TRAP 0x1 ;  /* 0x000000040000795c */ /* 0x000fe20000300000 */
.L_x_84:
[----:B-1----:R-:W-:Y:S01]  /*44a0*/  SHF.L.U32 R12, R25, 0x1f, RZ ;  /* 0x0000001f190c7819 */ /* 0x002fe200000006ff */
[C---:B------:R-:W-:Y:S01]  /*44b0*/  @!P3 IMAD R24, R3.reuse, 0x2000, R24 ;  /* 0x000020000318b824 */ /* 0x040fe200078e0218 */
[----:B------:R-:W-:Y:S01]  /*44c0*/  LEA R13, R3, UR51, 0x3 ;  /* 0x00000033030d7c11 */ /* 0x000fe2000f8e18ff */
[----:B------:R-:W-:Y:S02]  /*44d0*/  BSSY B1, `(.L_x_85) ;  /* 0x0000004000017945 */ /* 0x000fe40003800000 */
[----:B------:R-:W-:Y:S01]  /*44e0*/  @!P3 IMAD R3, R99, 0x2, R24 ;  /* 0x000000026303b824 */ /* 0x000fe200078e0218 */
[----:B------:R-:W1:Y:S02]  /*44f0*/  SYNCS.PHASECHK.TRANS64.TRYWAIT P2, [R13+URZ+0x60], R12 ;  /* 0x0000600c0d0075a7 */ /* 0x000e64000804017f */
[----:B-1----:R-:W-:Y:S05]  /*4500*/  @!P2 BRA `(.L_x_86) ;  /* 0x000000380060a947 */ /* 0x002fea0003800000 */
.L_x_173:
[----:B------:R-:W-:Y:S05]  /*4510*/  BSYNC B1 ;  /* 0x0000000000017941 */ /* 0x000fea0003800000 */
.L_x_85:
[----:B------:R-:W-:Y:S05]  /*4520*/  @!P3 WARPSYNC.ALL ;  /* 0x000000000000b948 */ /* 0x000fea0003800000 */
[----:B------:R2:W3:Y:S04]  /*4530*/  @!P3 LDSM.16.M88.4 R8, [R24] ;  /* 0x000000001808b83b */ /* 0x0004e80000000200 */
[----:B------:R2:W4:Y:S02]  /*4540*/  @!P3 LDSM.16.M88.4 R4, [R3] ;  /* 0x000000000304b83b */ /* 0x0005240000000200 */
.L_x_83:
[----:B------:R-:W-:Y:S05]  /*4550*/  BSYNC B0 ;  /* 0x0000000000007941 */ /* 0x000fea0003800000 */
.L_x_82:
[--C-:B-1-3--:R-:W-:Y:S02]  /*4560*/  HADD2.F32 R15, -RZ, R9.reuse.H0_H0 ;  /* 0x20000009ff0f7230 */ /* 0x10afe40000004100 */
[C-C-:B------:R-:W-:Y:S01]  /*4570*/  FFMA R72, R92.reuse, R72, R21.reuse ;  /* 0x000000485c487223 */ /* 0x140fe20000000015 */
[C-C-:B------:R-:W-:Y:S01]  /*4580*/  FFMA R12, R92.reuse, R73, R21.reuse ;  /* 0x000000495c0c7223 */ /* 0x140fe20000000015 */
[C-C-:B------:R-:W-:Y:S01]  /*4590*/  FFMA R76, R92.reuse, R76, R21.reuse ;  /* 0x0000004c5c4c7223 */ /* 0x140fe20000000015 */
[C-C-:B--2---:R-:W-:Y:S01]  /*45a0*/  FFMA R24, R92.reuse, R77, R21.reuse ;  /* 0x0000004d5c187223 */ /* 0x144fe20000000015 */
[C-C-:B------:R-:W-:Y:S01]  /*45b0*/  FFMA R80, R92.reuse, R80, R21.reuse ;  /* 0x000000505c507223 */ /* 0x140fe20000000015 */
[C-C-:B------:R-:W-:Y:S01]  /*45c0*/  FFMA R28, R92.reuse, R81, R21.reuse ;  /* 0x000000515c1c7223 */ /* 0x140fe20000000015 */
[C-C-:B------:R-:W-:Y:S01]  /*45d0*/  FFMA R84, R92.reuse, R84, R21.reuse ;  /* 0x000000545c547223 */ /* 0x140fe20000000015 */
[C---:B------:R-:W-:Y:S01]  /*45e0*/  FFMA R32, R92.reuse, R85, R21 ;  /* 0x000000555c207223 */ /* 0x040fe20000000015 */
[C-C-:B------:R-:W-:Y:S01]  /*45f0*/  FFMA R74, R92.reuse, R74, R23.reuse ;  /* 0x0000004a5c4a7223 */ /* 0x140fe20000000017 */
[C-C-:B------:R-:W-:Y:S01]  /*4600*/  FFMA R14, R92.reuse, R75, R23.reuse ;  /* 0x0000004b5c0e7223 */ /* 0x140fe20000000017 */
[C-C-:B------:R-:W-:Y:S01]  /*4610*/  FFMA R78, R92.reuse, R78, R23.reuse ;  /* 0x0000004e5c4e7223 */ /* 0x140fe20000000017 */
[C-C-:B------:R-:W-:Y:S01]  /*4620*/  FFMA R26, R92.reuse, R79, R23.reuse ;  /* 0x0000004f5c1a7223 */ /* 0x140fe20000000017 */
[C-C-:B------:R-:W-:Y:S01]  /*4630*/  FFMA R82, R92.reuse, R82, R23.reuse ;  /* 0x000000525c527223 */ /* 0x140fe20000000017 */
[C-C-:B------:R-:W-:Y:S01]  /*4640*/  FFMA R30, R92.reuse, R83, R23.reuse ;  /* 0x000000535c1e7223 */ /* 0x140fe20000000017 */
[C-C-:B------:R-:W-:Y:S01]  /*4650*/  FFMA R86, R92.reuse, R86, R23.reuse ;  /* 0x000000565c567223 */ /* 0x140fe20000000017 */
[----:B------:R-:W-:Y:S01]  /*4660*/  FFMA R34, R92, R87, R23 ;  /* 0x000000575c227223 */ /* 0x000fe20000000017 */
[----:B------:R-:W-:-:S02]  /*4670*/  HADD2.F32 R9, -RZ, R9.H1_H1 ;  /* 0x30000009ff097230 */ /* 0x000fc40000004100 */
[-C--:B------:R-:W-:Y:S01]  /*4680*/  FFMA R15, R15, R105.reuse, R74 ;  /* 0x000000690f0f7223 */ /* 0x080fe2000000004a */
[----:B------:R-:W-:Y:S01]  /*4690*/  HADD2.F32 R25, -RZ, R11.H0_H0 ;  /* 0x2000000bff197230 */ /* 0x000fe20000004100 */
[----:B------:R-:W-:Y:S05]  /*46a0*/  WARPSYNC.ALL ;  /* 0x0000000000007948 */ /* 0x000fea0003800000 */
[----:B----4-:R-:W-:Y:S02]  /*46b0*/  HADD2.F32 R31, -RZ, R5.H0_H0 ;  /* 0x20000005ff1f7230 */ /* 0x010fe40000004100 */
[----:B------:R-:W-:Y:S01]  /*46c0*/  FFMA R14, R9, R105, R14 ;  /* 0x00000069090e7223 */ /* 0x000fe2000000000e */
[----:B------:R-:W-:-:S02]  /*46d0*/  HADD2.F32 R3, -RZ, R8.H0_H0 ;  /* 0x20000008ff037230 */ /* 0x000fc40000004100 */
[-C--:B------:R-:W-:Y:S01]  /*46e0*/  FFMA R25, R25, R105.reuse, R78 ;  /* 0x0000006919197223 */ /* 0x080fe2000000004e */
[----:B------:R-:W-:Y:S02]  /*46f0*/  HADD2.F32 R13, -RZ, R8.H1_H1 ;  /* 0x30000008ff0d7230 */ /* 0x000fe40000004100 */
[-C--:B------:R-:W-:Y:S01]  /*4700*/  FFMA R31, R31, R105.reuse, R82 ;  /* 0x000000691f1f7223 */ /* 0x080fe20000000052 */
[--C-:B------:R-:W-:Y:S02]  /*4710*/  HADD2.F32 R21, -RZ, R10.reuse.H0_H0 ;  /* 0x2000000aff157230 */ /* 0x100fe40000004100 */
[-C--:B------:R-:W-:Y:S01]  /*4720*/  FFMA R3, R3, R105.reuse, R72 ;  /* 0x0000006903037223 */ /* 0x080fe20000000048 */
[----:B------:R-:W-:Y:S02]  /*4730*/  HADD2.F32 R23, -RZ, R10.H1_H1 ;  /* 0x3000000aff177230 */ /* 0x000fe40000004100 */
[----:B------:R-:W-:Y:S01]  /*4740*/  FFMA R12, R13, R105, R12 ;  /* 0x000000690d0c7223 */ /* 0x000fe2000000000c */
[----:B------:R-:W-:-:S02]  /*4750*/  HADD2.F32 R11, -RZ, R11.H1_H1 ;  /* 0x3000000bff0b7230 */ /* 0x000fc40000004100 */
[-C--:B------:R-:W-:Y:S01]  /*4760*/  FFMA R21, R21, R105.reuse, R76 ;  /* 0x0000006915157223 */ /* 0x080fe2000000004c */
[----:B------:R-:W-:Y:S02]  /*4770*/  HADD2.F32 R5, -RZ, R5.H1_H1 ;  /* 0x30000005ff057230 */ /* 0x000fe40000004100 */
[-C--:B------:R-:W-:Y:S01]  /*4780*/  FFMA R24, R23, R105.reuse, R24 ;  /* 0x0000006917187223 */ /* 0x080fe20000000018 */
[----:B------:R-:W-:Y:S02]  /*4790*/  HADD2.F32 R37, -RZ, R7.H0_H0 ;  /* 0x20000007ff257230 */ /* 0x000fe40000004100 */
[-C--:B------:R-:W-:Y:S01]  /*47a0*/  FFMA R26, R11, R105.reuse, R26 ;  /* 0x000000690b1a7223 */ /* 0x080fe2000000001a */
[--C-:B------:R-:W-:Y:S02]  /*47b0*/  HADD2.F32 R27, -RZ, R4.reuse.H0_H0 ;  /* 0x20000004ff1b7230 */ /* 0x100fe40000004100 */
[----:B------:R-:W-:Y:S01]  /*47c0*/  FFMA R30, R5, R105, R30 ;  /* 0x00000069051e7223 */ /* 0x000fe2000000001e */
[----:B------:R-:W-:-:S02]  /*47d0*/  HADD2.F32 R29, -RZ, R4.H1_H1 ;  /* 0x30000004ff1d7230 */ /* 0x000fc40000004100 */
[-C--:B------:R-:W-:Y:S01]  /*47e0*/  FFMA R37, R37, R105.reuse, R86 ;  /* 0x0000006925257223 */ /* 0x080fe20000000056 */
[--C-:B------:R-:W-:Y:S02]  /*47f0*/  HADD2.F32 R33, -RZ, R6.reuse.H0_H0 ;  /* 0x20000006ff217230 */ /* 0x100fe40000004100 */
[-C--:B------:R-:W-:Y:S01]  /*4800*/  FFMA R27, R27, R105.reuse, R80 ;  /* 0x000000691b1b7223 */ /* 0x080fe20000000050 */
[----:B------:R-:W-:Y:S02]  /*4810*/  HADD2.F32 R35, -RZ, R6.H1_H1 ;  /* 0x30000006ff237230 */ /* 0x000fe40000004100 */
[-C--:B------:R-:W-:Y:S01]  /*4820*/  FFMA R28, R29, R105.reuse, R28 ;  /* 0x000000691d1c7223 */ /* 0x080fe2000000001c */
[----:B------:R-:W-:Y:S02]  /*4830*/  HADD2.F32 R7, -RZ, R7.H1_H1 ;  /* 0x30000007ff077230 */ /* 0x000fe40000004100 */
[----:B------:R-:W-:Y:S01]  /*4840*/  FFMA R33, R33, R105, R84 ;  /* 0x0000006921217223 */ /* 0x000fe20000000054 */
[----:B------:R-:W-:Y:S01]  /*4850*/  F2FP.RELU.F16.F32.PACK_AB R13, R14, R15 ;  /* 0x0000000f0e0d723e */ /* 0x000fe200000008ff */
[----:B------:R-:W-:Y:S01]  /*4860*/  FFMA R32, R35, R105, R32 ;  /* 0x0000006923207223 */ /* 0x000fe20000000020 */
[----:B------:R-:W-:Y:S01]  /*4870*/  F2FP.RELU.F16.F32.PACK_AB R12, R12, R3 ;  /* 0x000000030c0c723e */ /* 0x000fe200000008ff */
[----:B------:R-:W-:Y:S01]  /*4880*/  FFMA R34, R7, R105, R34 ;  /* 0x0000006907227223 */ /* 0x000fe20000000022 */
[----:B------:R-:W-:Y:S01]  /*4890*/  F2FP.RELU.F16.F32.PACK_AB R14, R24, R21 ;  /* 0x00000015180e723e */ /* 0x000fe200000008ff */
[----:B------:R-:W-:Y:S01]  /*48a0*/  BSSY B0, `(.L_x_87) ;  /* 0x0000019000007945 */ /* 0x000fe20003800000 */
[----:B------:R-:W-:-:S02]  /*48b0*/  F2FP.RELU.F16.F32.PACK_AB R15, R26, R25 ;  /* 0x000000191a0f723e */ /* 0x000fc400000008ff */
        /* <DEDUP_REMOVED lines=23> */
.L_x_88:
[----:B------:R-:W-:Y:S05]  /*4a30*/  BSYNC B0 ;  /* 0x0000000000007941 */ /* 0x000fea0003800000 */
.L_x_87:
[----:B------:R-:W-:Y:S06]  /*4a40*/  BAR.SYNC.DEFER_BLOCKING 0x1, 0x100 ;  /* 0x0044000000007b1d */ /* 0x000fec0000010000 */
[----:B------:R-:W-:Y:S04]  /*4a50*/  BSSY B0, `(.L_x_89) ;  /* 0x0000009000007945 */ /* 0x000fe80003800000 */
[----:B------:R-:W-:Y:S05]  /*4a60*/  @P1 BRA `(.L_x_90) ;  /* 0x00000000001c1947 */ /* 0x000fea0003800000 */
[----:B------:R-:W-:-:S13]  /*4a70*/  ISETP.NE.AND P0, PT, R110, 0x3, PT ;  /* 0x000000036e00780c */ /* 0x000fda0003f05270 */
[----:B------:R-:W-:Y:S05]  /*4a80*/  @!P0 BRA `(.L_x_91) ;  /* 0x0000000000048947 */ /* 0x000fea0003800000 */
[----:B------:R-:W-:Y:S01]  /*4a90*/  BPT.TRAP 0x1 ;  /* 0x000000040000795c */ /* 0x000fe20000300000 */
.L_x_91:
[----:B------:R-:W-:-:S04]  /*4aa0*/  ULEA UR4, UR40, UR51, 0x3 ;  /* 0x0000003328047291 */ /* 0x000fc8000f8e183f */
[----:B------:R-:W-:-:S04]  /*4ab0*/  UIADD3 UR4, UR4, 0x80, URZ ;  /* 0x0000008004047890 */ /* 0x000fc8000fffe03f */
[----:B------:R-:W-:-:S09]  /*4ac0*/  UPRMT UR4, UR50, 0x654, UR4 ;  /* 0x0000065432047896 */ /* 0x000fd20008000004 */
[----:B------:R-:W-:Y:S03]  /*4ad0*/  SYNCS.ARRIVE.TRANS64.RED.A1T0 RZ, [UR4], RZ ;  /* 0x000000ffffff79a7 */ /* 0x000fe60008100404 */
.L_x_90:
[----:B------:R-:W-:Y:S05]  /*4ae0*/  BSYNC B0 ;  /* 0x0000000000007941 */ /* 0x000fea0003800000 */
.L_x_89:
[----:B------:R-:W-:Y:S01]  /*4af0*/  IADD3 R16, P0, R16, UR38, RZ ;  /* 0x0000002610107c10 */ /* 0x000fe2000ff1e0ff */
[----:B------:R-:W-:Y:S01]  /*4b00*/  ULDC.64 UR4, c[0x0][0x8f8] ;  /* 0x00023e0000047ab9 */ /* 0x000fe20000000a00 */
[----:B------:R-:W-:Y:S01]  /*4b10*/  UIADD3 UR40, UR40, 0x1, URZ ;  /* 0x0000000128287890 */ /* 0x000fe2000fffe03f */
[----:B------:R-:W-:Y:S01]  /*4b20*/  PRMT R3, RZ, 0x7610, R3 ;  /* 0x00007610ff037816 */ /* 0x000fe20000000003 */
[----:B------:R-:W-:Y:S01]  /*4b30*/  UMOV UR47, 0xffffffff ;  /* 0xffffffff002f7882 */ /* 0x000fe20000000000 */
[----:B------:R-:W-:Y:S01]  /*4b40*/  IADD3.X R17, R17, UR37, RZ, P0, !PT ;  /* 0x0000002511117c10 */ /* 0x000fe200087fe4ff */
[----:B------:R-:W-:Y:S01]  /*4b50*/  UISETP.NE.AND UP0, UPT, UR40, 0x4, UPT ;  /* 0x000000042800788c */ /* 0x000fe2000bf05270 */
[----:B------:R-:W-:Y:S01]  /*4b60*/  ISETP.GE.U32.AND P0, PT, R16, UR4, PT ;  /* 0x0000000410007c0c */ /* 0x000fe2000bf06070 */
[----:B------:R-:W-:Y:S02]  /*4b70*/  IMAD.MOV.U32 R108, RZ, RZ, -0x1 ;  /* 0xffffffffff6c7424 */ /* 0x000fe400078e00ff */
[----:B------:R-:W-:Y:S01]  /*4b80*/  USEL UR40, UR40, URZ, UP0 ;  /* 0x0000003f28287287 */ /* 0x000fe20008000000 */
[----:B------:R-:W-:Y:S01]  /*4b90*/  ISETP.GE.U32.AND.EX P0, PT, R17, UR5, PT, P0 ;  /* 0x0000000511007c0c */ /* 0x000fe2000bf06100 */
[----:B------:R-:W-:-:S12]  /*4ba0*/  IMAD.MOV.U32 R106, RZ, RZ, -0x1 ;  /* 0xffffffffff6a7424 */ /* 0x000fd800078e00ff */
[----:B------:R-:W-:Y:S05]  /*4bb0*/  @P0 BRA `(.L_x_92) ;  /* 0x0000000400540947 */ /* 0x000fea0003800000 */
[----:B------:R-:W2:Y:S01]  /*4bc0*/  LDC.64 R10, c[0x0][0x8d0] ;  /* 0x00023400ff0a7b82 */ /* 0x000ea20000000a00 */
[----:B-1----:R-:W1:Y:S01]  /*4bd0*/  S2R R22, SR_CTAID.X ;  /* 0x0000000000167919 */ /* 0x002e620000002500 */
[----:B------:R-:W-:Y:S02]  /*4be0*/  IMAD.MOV.U32 R8, RZ, RZ, R16 ;  /* 0x000000ffff087224 */ /* 0x000fe400078e0010 */
[----:B------:R-:W-:Y:S01]  /*4bf0*/  IMAD.MOV.U32 R9, RZ, RZ, R17 ;  /* 0x000000ffff097224 */ /* 0x000fe200078e0011 */
[----:B------:R-:W3:Y:S03]  /*4c00*/  S2R R23, SR_CTAID.Y ;  /* 0x0000000000177919 */ /* 0x000ee60000002600 */
[----:B------:R-:W4:Y:S08]  /*4c10*/  LDC R12, c[0x0][0x8d8] ;  /* 0x00023600ff0c7b82 */ /* 0x000f300000000800 */
[----:B------:R-:W1:Y:S01]  /*4c20*/  LDC.64 R20, c[0x0][0x8c8] ;  /* 0x00023200ff147b82 */ /* 0x000e620000000a00 */
[----:B--2---:R-:W-:-:S04]  /*4c30*/  ISETP.NE.U32.AND P0, PT, R10, RZ, PT ;  /* 0x000000ff0a00720c */ /* 0x004fc80003f05070 */
[----:B------:R-:W-:-:S13]  /*4c40*/  ISETP.NE.AND.EX P0, PT, R11, RZ, PT, P0 ;  /* 0x000000ff0b00720c */ /* 0x000fda0003f05300 */
[----:B-1-34-:R-:W-:Y:S05]  /*4c50*/  @!P0 BRA `(.L_x_93) ;  /* 0x0000000000288947 */ /* 0x01afea0003800000 */
[----:B------:R-:W1:Y:S02]  /*4c60*/  LDC R3, c[0x0][0x8dc] ;  /* 0x00023700ff037b82 */ /* 0x000e640000000800 */
[----:B-1----:R-:W-:-:S05]  /*4c70*/  IADD3 R3, P0, R16, R3, RZ ;  /* 0x0000000310037210 */ /* 0x002fca0007f1e0ff */
[----:B------:R-:W-:-:S04]  /*4c80*/  IMAD.X R13, RZ, RZ, R17, P0 ;  /* 0x000000ffff0d7224 */ /* 0x000fc800000e0611 */
[----:B------:R-:W-:-:S04]  /*4c90*/  IMAD.WIDE.U32 R4, R13, R10, RZ ;  /* 0x0000000a0d047225 */ /* 0x000fc800078e00ff */
[----:B------:R-:W-:-:S04]  /*4ca0*/  IMAD.WIDE.U32 R6, P0, R3, R11, R4 ;  /* 0x0000000b03067225 */ /* 0x000fc80007800004 */
[----:B------:R-:W-:Y:S01]  /*4cb0*/  IMAD.WIDE.U32 R4, R3, R10, RZ ;  /* 0x0000000a03047225 */ /* 0x000fe200078e00ff */
[----:B------:R-:W-:-:S03]  /*4cc0*/  MOV R8, R7 ;  /* 0x0000000700087202 */ /* 0x000fc60000000f00 */
[----:B------:R-:W-:Y:S01]  /*4cd0*/  IMAD.X R9, RZ, RZ, RZ, P0 ;  /* 0x000000ffff097224 */ /* 0x000fe200000e06ff */
[----:B------:R-:W-:-:S05]  /*4ce0*/  IADD3 RZ, P0, R5, R6, RZ ;  /* 0x0000000605ff7210 */ /* 0x000fca0007f1e0ff */
[----:B------:R-:W-:-:S08]  /*4cf0*/  IMAD.WIDE.U32.X R8, R13, R11, R8, P0 ;  /* 0x0000000b0d087225 */ /* 0x000fd000000e0408 */
.L_x_93:
[-CC-:B------:R-:W-:Y:S01]  /*4d00*/  SHF.R.U64 R29, R8, R12.reuse, R9.reuse ;  /* 0x0000000c081d7219 */ /* 0x180fe20000001209 */
[----:B------:R-:W1:Y:S01]  /*4d10*/  LDC.64 R14, c[0x0][0x8e8] ;  /* 0x00023a00ff0e7b82 */ /* 0x000e620000000a00 */
[----:B------:R-:W-:Y:S01]  /*4d20*/  SHF.R.U32.HI R3, RZ, R12, R9 ;  /* 0x0000000cff037219 */ /* 0x000fe20000011609 */
[----:B------:R-:W-:Y:S01]  /*4d30*/  ULDC UR4, c[0x0][0x150] ;  /* 0x0000540000047ab9 */ /* 0x000fe20000000800 */
[----:B------:R-:W-:Y:S02]  /*4d40*/  IADD3 R7, P0, RZ, -R29, RZ ;  /* 0x8000001dff077210 */ /* 0x000fe40007f1e0ff */
[----:B------:R-:W-:-:S03]  /*4d50*/  I2FP.F32.U32 R9, R22 ;  /* 0x0000001600097245 */ /* 0x000fc60000201000 */
[----:B------:R-:W2:Y:S01]  /*4d60*/  LDC R8, c[0x0][0x8c0] ;  /* 0x00023000ff087b82 */ /* 0x000ea20000000800 */
[----:B------:R-:W-:Y:S02]  /*4d70*/  IMAD.X R3, RZ, RZ, ~R3, P0 ;  /* 0x000000ffff037224 */ /* 0x000fe400000e0e03 */
[----:B------:R-:W-:Y:S01]  /*4d80*/  FMUL R9, R9, UR4 ;  /* 0x0000000409097c20 */ /* 0x000fe20008400000 */
[----:B------:R-:W-:Y:S01]  /*4d90*/  IMAD.WIDE.U32 R4, R7, R20, R16 ;  /* 0x0000001407047225 */ /* 0x000fe200078e0010 */
[----:B------:R-:W-:-:S03]  /*4da0*/  ULDC UR4, c[0x0][0x154] ;  /* 0x0000550000047ab9 */ /* 0x000fc60000000800 */
[----:B------:R-:W-:Y:S01]  /*4db0*/  IMAD R6, R3, R20, RZ ;  /* 0x0000001403067224 */ /* 0x000fe200078e02ff */
[----:B------:R-:W3:Y:S01]  /*4dc0*/  LDC R12, c[0x0][0x8b0] ;  /* 0x00022c00ff0c7b82 */ /* 0x000ee20000000800 */
[----:B------:R-:W4:Y:S02]  /*4dd0*/  F2I.U32.TRUNC.NTZ R9, R9 ;  /* 0x0000000900097305 */ /* 0x000f24000020f000 */
[----:B------:R-:W-:-:S04]  /*4de0*/  IMAD R3, R7, R21, R6 ;  /* 0x0000001507037224 */ /* 0x000fc800078e0206 */
[----:B------:R-:W-:Y:S01]  /*4df0*/  IMAD.IADD R3, R5, 0x1, R3 ;  /* 0x0000000105037824 */ /* 0x000fe200078e0203 */
[----:B------:R-:W5:Y:S01]  /*4e00*/  LDC R11, c[0x0][0x900] ;  /* 0x00024000ff0b7b82 */ /* 0x000f620000000800 */
[----:B------:R-:W-:Y:S02]  /*4e10*/  I2FP.F32.U32 R5, R23 ;  /* 0x0000001700057245 */ /* 0x000fe40000201000 */
[----:B-1----:R-:W-:-:S03]  /*4e20*/  ISETP.NE.U32.AND P0, PT, R14, RZ, PT ;  /* 0x000000ff0e00720c */ /* 0x002fc60003f05070 */
[----:B------:R-:W-:Y:S01]  /*4e30*/  FMUL R6, R5, UR4 ;  /* 0x0000000405067c20 */ /* 0x000fe20008400000 */
[----:B------:R-:W-:Y:S01]  /*4e40*/  ISETP.NE.AND.EX P0, PT, R15, RZ, PT, P0 ;  /* 0x000000ff0f00720c */ /* 0x000fe20003f05300 */
[----:B------:R-:W1:Y:S01]  /*4e50*/  LDC R7, c[0x0][0x144] ;  /* 0x00005100ff077b82 */ /* 0x000e620000000800 */
[-CC-:B--2---:R-:W-:Y:S01]  /*4e60*/  SHF.R.U64 R10, R4, R8.reuse, R3.reuse ;  /* 0x00000008040a7219 */ /* 0x184fe20000001203 */
[----:B------:R2:W1:Y:S01]  /*4e70*/  F2I.U32.TRUNC.NTZ R20, R6 ;  /* 0x0000000600147305 */ /* 0x000462000020f000 */
[----:B------:R-:W-:Y:S01]  /*4e80*/  SHF.R.U32.HI R3, RZ, R8, R3 ;  /* 0x00000008ff037219 */ /* 0x000fe20000011603 */
[----:B----4-:R-:W-:-:S04]  /*4e90*/  IMAD.MOV R9, RZ, RZ, -R9 ;  /* 0x000000ffff097224 */ /* 0x010fc800078e0a09 */
[----:B------:R-:W4:Y:S01]  /*4ea0*/  LDC R24, c[0x0][0x148] ;  /* 0x00005200ff187b82 */ /* 0x000f220000000800 */
[-CC-:B---3--:R-:W-:Y:S02]  /*4eb0*/  SHF.R.U64 R13, R10, R12.reuse, R3.reuse ;  /* 0x0000000c0a0d7219 */ /* 0x188fe40000001203 */
[----:B------:R-:W-:-:S05]  /*4ec0*/  SHF.R.U32.HI R4, RZ, R12, R3 ;  /* 0x0000000cff047219 */ /* 0x000fca0000011603 */
[----:B------:R-:W3:Y:S01]  /*4ed0*/  LDC R21, c[0x0][0x8a8] ;  /* 0x00022a00ff157b82 */ /* 0x000ee20000000800 */
[-CC-:B-----5:R-:W-:Y:S02]  /*4ee0*/  SHF.R.U64 R12, R13, R11.reuse, R4.reuse ;  /* 0x0000000b0d0c7219 */ /* 0x1a0fe40000001204 */
[----:B------:R-:W-:-:S03]  /*4ef0*/  SHF.R.U32.HI R5, RZ, R11, R4 ;  /* 0x0000000bff057219 */ /* 0x000fc60000011604 */
[----:B------:R-:W-:Y:S02]  /*4f00*/  IMAD.MOV.U32 R4, RZ, RZ, R12 ;  /* 0x000000ffff047224 */ /* 0x000fe400078e000c */
[----:B------:R-:W2:Y:S01]  /*4f10*/  LDC R26, c[0x0][0x8f0] ;  /* 0x00023c00ff1a7b82 */ /* 0x000ea20000000800 */
[----:B-1----:R-:W-:-:S07]  /*4f20*/  IMAD R25, R7, R9, R22 ;  /* 0x0000000907197224 */ /* 0x002fce00078e0216 */
[----:B------:R-:W1:Y:S08]  /*4f30*/  LDC R27, c[0x0][0x8e0] ;  /* 0x00023800ff1b7b82 */ /* 0x000e700000000800 */
[----:B------:R-:W1:Y:S01]  /*4f40*/  LDC R28, c[0x0][0x8b8] ;  /* 0x00022e00ff1c7b82 */ /* 0x000e620000000800 */
[----:B----4-:R-:W-:Y:S05]  /*4f50*/  @!P0 BRA `(.L_x_94) ;  /* 0x0000000000288947 */ /* 0x010fea0003800000 */
[----:B------:R-:W4:Y:S02]  /*4f60*/  LDC R3, c[0x0][0x8f4] ;  /* 0x00023d00ff037b82 */ /* 0x000f240000000800 */
[----:B----4-:R-:W-:-:S05]  /*4f70*/  IADD3 R3, P0, R12, R3, RZ ;  /* 0x000000030c037210 */ /* 0x010fca0007f1e0ff */
[----:B------:R-:W-:-:S04]  /*4f80*/  IMAD.X R11, RZ, RZ, R5, P0 ;  /* 0x000000ffff0b7224 */ /* 0x000fc800000e0605 */
[----:B------:R-:W-:-:S04]  /*4f90*/  IMAD.WIDE.U32 R4, R11, R14, RZ ;  /* 0x0000000e0b047225 */ /* 0x000fc800078e00ff */
[----:B--2---:R-:W-:-:S04]  /*4fa0*/  IMAD.WIDE.U32 R6, P0, R3, R15, R4 ;  /* 0x0000000f03067225 */ /* 0x004fc80007800004 */
[----:B------:R-:W-:-:S04]  /*4fb0*/  IMAD.WIDE.U32 R4, R3, R14, RZ ;  /* 0x0000000e03047225 */ /* 0x000fc800078e00ff */
[----:B------:R-:W-:Y:S01]  /*4fc0*/  IMAD.X R9, RZ, RZ, RZ, P0 ;  /* 0x000000ffff097224 */ /* 0x000fe200000e06ff */
[----:B------:R-:W-:Y:S01]  /*4fd0*/  IADD3 RZ, P0, R5, R6, RZ ;  /* 0x0000000605ff7210 */ /* 0x000fe20007f1e0ff */
[----:B------:R-:W-:-:S04]  /*4fe0*/  IMAD.MOV.U32 R8, RZ, RZ, R7 ;  /* 0x000000ffff087224 */ /* 0x000fc800078e0007 */
[----:B------:R-:W-:-:S08]  /*4ff0*/  IMAD.WIDE.U32.X R4, R11, R15, R8, P0 ;  /* 0x0000000f0b047225 */ /* 0x000fd000000e0408 */
.L_x_94:
[----:B------:R-:W-:Y:S01]  /*5000*/  ISETP.NE.AND P0, PT, R2, 0x1, PT ;  /* 0x000000010200780c */ /* 0x000fe20003f05270 */
[----:B------:R-:W-:Y:S01]  /*5010*/  IMAD.MOV R20, RZ, RZ, -R20 ;  /* 0x000000ffff147224 */ /* 0x000fe200078e0a14 */
[----:B--2---:R-:W-:Y:S02]  /*5020*/  SHF.R.U64 R4, R4, R26, R5 ;  /* 0x0000001a04047219 */ /* 0x004fe40000001205 */
[----:B------:R-:W-:Y:S02]  /*5030*/  LOP3.LUT R3, R13, R100, RZ, 0xc0, !PT ;  /* 0x000000640d037212 */ /* 0x000fe400078ec0ff */
[----:B---3--:R-:W-:Y:S01]  /*5040*/  IADD3 R7, R21, -0x1, RZ ;  /* 0xffffffff15077810 */ /* 0x008fe20007ffe0ff */
[----:B------:R-:W-:Y:S01]  /*5050*/  IMAD.MOV R5, RZ, RZ, -R4 ;  /* 0x000000ffff057224 */ /* 0x000fe200078e0a04 */
[----:B------:R-:W-:Y:S01]  /*5060*/  R2UR UR47, R29 ;  /* 0x000000001d2f72ca */ /* 0x000fe200000e0000 */
[----:B------:R-:W-:Y:S01]  /*5070*/  IMAD R108, R96, R4, R3 ;  /* 0x00000004606c7224 */ /* 0x000fe200078e0203 */
[----:B------:R-:W-:Y:S01]  /*5080*/  LOP3.LUT R10, R10, R7, RZ, 0xc0, !PT ;  /* 0x000000070a0a7212 */ /* 0x000fe200078ec0ff */
[----:B-1----:R-:W-:-:S02]  /*5090*/  IMAD R3, R5, R27, R12 ;  /* 0x0000001b05037224 */ /* 0x002fc400078e020c */
[----:B------:R-:W-:Y:S02]  /*50a0*/  @P0 IMAD R25, R24, R20, R23 ;  /* 0x0000001418190224 */ /* 0x000fe400078e0217 */
[----:B------:R-:W-:Y:S02]  /*50b0*/  IMAD R3, R3, R21, R10 ;  /* 0x0000001503037224 */ /* 0x000fe400078e020a */
[----:B------:R-:W-:Y:S02]  /*50c0*/  IMAD R108, R108, R28, R25 ;  /* 0x0000001c6c6c7224 */ /* 0x000fe400078e0219 */
[----:B------:R-:W-:-:S03]  /*50d0*/  IMAD.MOV.U32 R4, RZ, RZ, 0x1 ;  /* 0x00000001ff047424 */ /* 0x000fc600078e00ff */
[----:B------:R-:W-:Y:S02]  /*50e0*/  SEL R106, R3, R108, !P0 ;  /* 0x0000006c036a7207 */ /* 0x000fe40004000000 */
[----:B------:R-:W-:Y:S02]  /*50f0*/  SEL R108, R108, R3, !P0 ;  /* 0x000000036c6c7207 */ /* 0x000fe40004000000 */
[----:B------:R-:W-:-:S07]  /*5100*/  PRMT R3, R4, 0x7610, R3 ;  /* 0x0000761004037816 */ /* 0x000fce0000000003 */
.L_x_92:
[----:B------:R-:W-:Y:S01]  /*5110*/  LOP3.LUT P0, RZ, R3, 0xff, RZ, 0xc0, !PT ;  /* 0x000000ff03ff7812 */ /* 0x000fe2000780c0ff */
[----:B------:R-:W-:Y:S01]  /*5120*/  UIMAD.WIDE.U32 UR4, UR43, -0x55555555, URZ ;  /* 0xaaaaaaab2b0478a5 */ /* 0x000fe2000f8e003f */
[----:B------:R-:W-:Y:S01]  /*5130*/  IMAD.MOV.U32 R105, RZ, RZ, R0 ;  /* 0x000000ffff697224 */ /* 0x000fe200078e0000 */
[----:B------:R-:W-:Y:S02]  /*5140*/  UIADD3 UR41, UR41, 0x4, URZ ;  /* 0x0000000429297890 */ /* 0x000fe4000fffe03f */
[----:B------:R-:W-:-:S04]  /*5150*/  USHF.R.U32.HI UR4, URZ, 0x2, UR5 ;  /* 0x000000023f047899 */ /* 0x000fc80008011605 */
[----:B------:R-:W-:-:S04]  /*5160*/  UIMAD UR43, UR4, -0x6, UR43 ;  /* 0xfffffffa042b78a4 */ /* 0x000fc8000f8e022b */
[----:B------:R-:W-:Y:S08]  /*5170*/  @P0 BRA `(.L_x_95) ;  /* 0xffffffc8000c0947 */ /* 0x000ff0000383ffff */
[----:B------:R-:W-:-:S13]  /*5180*/  PLOP3.LUT P0, PT, PT, PT, PT, 0x8, 0x0 ;  /* 0x000000000000781c */ /* 0x000fda0003f0e170 */
.L_x_22:
[----:B------:R-:W-:Y:S05]  /*5190*/  @P0 BRA `(.L_x_14) ;  /* 0x0000002800c80947 */ /* 0x000fea0003800000 */
[----:B------:R-:W-:Y:S01]  /*51a0*/  ULDC.64 UR6, c[0x0][0x588] ;  /* 0x0001620000067ab9 */ /* 0x000fe20000000a00 */
[----:B------:R-:W-:Y:S01]  /*51b0*/  ISETP.NE.U32.AND P1, PT, R112, RZ, PT ;  /* 0x000000ff7000720c */ /* 0x000fe20003f25070 */
[----:B------:R-:W-:-:S04]  /*51c0*/  DEPBAR.LE SB0, 0x0 ;  /* 0x000080000000791a */ /* 0x000fc80000000000 */
[----:B------:R-:W-:Y:S01]  /*51d0*/  ISETP.NE.U32.AND P0, PT, RZ, UR6, PT ;  /* 0x00000006ff007c0c */ /* 0x000fe2000bf05070 */
[----:B------:R-:W-:Y:S01]  /*51e0*/  BSSY B0, `(.L_x_96) ;  /* 0x0000015000007945 */ /* 0x000fe20003800000 */
[----:B------:R-:W-:Y:S02]  /*51f0*/  ISETP.NE.AND.EX P1, PT, R114, RZ, PT, P1 ;  /* 0x000000ff7200720c */ /* 0x000fe40003f25310 */
[----:B------:R-:W-:-:S13]  /*5200*/  ISETP.NE.AND.EX P0, PT, RZ, UR7, PT, P0 ;  /* 0x00000007ff007c0c */ /* 0x000fda000bf05300 */
[----:B------:R-:W-:Y:S05]  /*5210*/  @P0 BRA P1, `(.L_x_97) ;  /* 0x0000000000440947 */ /* 0x000fea0000800000 */
[----:B------:R-:W-:-:S04]  /*5220*/  ISETP.NE.U32.AND P0, PT, R112, RZ, PT ;  /* 0x000000ff7000720c */ /* 0x000fc80003f05070 */
[----:B------:R-:W-:-:S13]  /*5230*/  ISETP.NE.AND.EX P0, PT, R114, RZ, PT, P0 ;  /* 0x000000ff7200720c */ /* 0x000fda0003f05300 */
[----:B------:R-:W-:Y:S05]  /*5240*/  @!P0 BRA `(.L_x_98) ;  /* 0x00000000002c8947 */ /* 0x000fea0003800000 */
[----:B------:R-:W-:-:S13]  /*5250*/  LOP3.LUT P0, RZ, R90, 0xff, RZ, 0xc0, !PT ;  /* 0x000000ff5aff7812 */ /* 0x000fda000780c0ff */
[----:B------:R-:W-:Y:S05]  /*5260*/  @!P0 BRA `(.L_x_99) ;  /* 0x0000000000108947 */ /* 0x000fea0003800000 */
[----:B-----5:R-:W-:-:S13]  /*5270*/  FSETP.NEU.AND P0, PT, R91, RZ, PT ;  /* 0x000000ff5b00720b */ /* 0x020fda0003f0d000 */
[----:B------:R-:W-:Y:S05]  /*5280*/  @!P0 BREAK B0 ;  /* 0x0000000000008942 */ /* 0x000fea0003800000 */
[----:B------:R-:W-:Y:S05]  /*5290*/  @P0 BRA `(.L_x_97) ;  /* 0x0000000000240947 */ /* 0x000fea0003800000 */
[----:B------:R-:W-:Y:S05]  /*52a0*/  BRA `(.L_x_14) ;  /* 0x0000002800847947 */ /* 0x000fea0003800000 */
.L_x_99:
[----:B------:R-:W-:-:S04]  /*52b0*/  ISETP.NE.U32.AND P0, PT, RZ, UR6, PT ;  /* 0x00000006ff007c0c */ /* 0x000fc8000bf05070 */
[----:B------:R-:W-:-:S13]  /*52c0*/  ISETP.NE.AND.EX P0, PT, RZ, UR7, PT, P0 ;  /* 0x00000007ff007c0c */ /* 0x000fda000bf05300 */
[----:B------:R-:W-:Y:S05]  /*52d0*/  @!P0 BREAK B0 ;  /* 0x0000000000008942 */ /* 0x000fea0003800000 */
[----:B------:R-:W-:Y:S05]  /*52e0*/  @P0 BRA `(.L_x_97) ;  /* 0x0000000000100947 */ /* 0x000fea0003800000 */
[----:B------:R-:W-:Y:S05]  /*52f0*/  BRA `(.L_x_14) ;  /* 0x0000002800707947 */ /* 0x000fea0003800000 */
.L_x_98:
[----:B-----5:R-:W-:-:S13]  /*5300*/  FSETP.NEU.AND P0, PT, R91, RZ, PT ;  /* 0x000000ff5b00720b */ /* 0x020fda0003f0d000 */
[----:B------:R-:W-:Y:S05]  /*5310*/  @!P0 BREAK B0 ;  /* 0x0000000000008942 */ /* 0x000fea0003800000 */
[----:B------:R-:W-:Y:S05]  /*5320*/  @!P0 BRA `(.L_x_14) ;  /* 0x0000002800648947 */ /* 0x000fea0003800000 */
.L_x_97:
[----:B-1----:R-:W-:Y:S05]  /*5330*/  BSYNC B0 ;  /* 0x0000000000007941 */ /* 0x002fea0003800000 */
.L_x_96:
[----:B------:R-:W-:-:S04]  /*5340*/  LOP3.LUT R18, R18, 0x1, RZ, 0xfc, !PT ;  /* 0x0000000112127812 */ /* 0x000fc800078efcff */
[----:B------:R-:W-:-:S13]  /*5350*/  ISETP.NE.AND P0, PT, R18, 0x3, PT ;  /* 0x000000031200780c */ /* 0x000fda0003f05270 */
[----:B------:R-:W-:Y:S05]  /*5360*/  @!P0 BRA `(.L_x_100) ;  /* 0x0000000000048947 */ /* 0x000fea0003800000 */
[----:B------:R-:W-:Y:S01]  /*5370*/  BPT.TRAP 0x1 ;  /* 0x000000040000795c */ /* 0x000fe20000300000 */
.L_x_100:
[----:B------:R-:W1:Y:S01]  /*5380*/  S2UR UR5, SR_CgaCtaId ;  /* 0x00000000000579c3 */ /* 0x000e620000008800 */
[----:B------:R-:W-:Y:S02]  /*5390*/  UMOV UR4, 0x400 ;  /* 0x0000040000047882 */ /* 0x000fe40000000000 */
[----:B-1----:R-:W-:-:S04]  /*53a0*/  ULEA UR4, UR5, UR4, 0x18 ;  /* 0x0000000405047291 */ /* 0x002fc8000f8ec03f */
[----:B------:R-:W-:-:S04]  /*53b0*/  ULEA UR4, UR40, UR4, 0x3 ;  /* 0x0000000428047291 */ /* 0x000fc8000f8e183f */
[----:B------:R-:W-:-:S04]  /*53c0*/  UIADD3 UR4, UR4, 0x80, URZ ;  /* 0x0000008004047890 */ /* 0x000fc8000fffe03f */
[----:B------:R-:W-:-:S09]  /*53d0*/  UPRMT UR4, UR5, 0x654, UR4 ;  /* 0x0000065405047896 */ /* 0x000fd20008000004 */
[----:B------:R-:W-:Y:S01]  /*53e0*/  SYNCS.ARRIVE.TRANS64.RED.A1T0 RZ, [UR4], RZ ;  /* 0x000000ffffff79a7 */ /* 0x000fe20008100404 */
[----:B------:R-:W-:Y:S05]  /*53f0*/  BRA `(.L_x_14) ;  /* 0x0000002800307947 */ /* 0x000fea0003800000 */
.L_x_13:
[----:B------:R-:W-:Y:S01]  /*5400*/  ULDC.64 UR4, c[0x0][0x8f8] ;  /* 0x00023e0000047ab9 */ /* 0x000fe20000000a00 */
[----:B------:R-:W-:Y:S01]  /*5410*/  PRMT R10, RZ, 0x7610, R10 ;  /* 0x00007610ff0a7816 */ /* 0x000fe2000000000a */
[----:B------:R-:W-:Y:S01]  /*5420*/  IMAD.MOV.U32 R22, RZ, RZ, -0x1 ;  /* 0xffffffffff167424 */ /* 0x000fe200078e00ff */
[----:B------:R-:W-:Y:S01]  /*5430*/  ISETP.GE.U32.AND P1, PT, R16, UR4, PT ;  /* 0x0000000410007c0c */ /* 0x000fe2000bf26070 */
[----:B------:R-:W-:Y:S02]  /*5440*/  IMAD.MOV.U32 R21, RZ, RZ, -0x1 ;  /* 0xffffffffff157424 */ /* 0x000fe400078e00ff */
[----:B------:R-:W-:Y:S01]  /*5450*/  IMAD.MOV.U32 R20, RZ, RZ, -0x1 ;  /* 0xffffffffff147424 */ /* 0x000fe200078e00ff */
[----:B------:R-:W-:-:S13]  /*5460*/  ISETP.GE.U32.AND.EX P1, PT, R17, UR5, PT, P1 ;  /* 0x0000000511007c0c */ /* 0x000fda000bf26110 */
        /* <DEDUP_REMOVED lines=10> */
[----:B--2---:R-:W-:-:S04]  /*5510*/  IADD3 R15, P1, R16, R11, RZ ;  /* 0x0000000b100f7210 */ /* 0x004fc80007f3e0ff */
[----:B------:R-:W-:-:S05]  /*5520*/  IADD3.X R25, RZ, R17, RZ, P1, !PT ;  /* 0x00000011ff197210 */ /* 0x000fca0000ffe4ff */
[----:B------:R-:W-:-:S04]  /*5530*/  IMAD.WIDE.U32 R10, R25, R20, RZ ;  /* 0x00000014190a7225 */ /* 0x000fc800078e00ff */
[----:B------:R-:W-:-:S04]  /*5540*/  IMAD.WIDE.U32 R12, P1, R15, R21, R10 ;  /* 0x000000150f0c7225 */ /* 0x000fc8000782000a */
[----:B------:R-:W-:-:S04]  /*5550*/  IMAD.WIDE.U32 R10, R15, R20, RZ ;  /* 0x000000140f0a7225 */ /* 0x000fc800078e00ff */
[----:B------:R-:W-:Y:S01]  /*5560*/  IMAD.X R15, RZ, RZ, RZ, P1 ;  /* 0x000000ffff0f7224 */ /* 0x000fe200008e06ff */
[----:B------:R-:W-:Y:S01]  /*5570*/  IADD3 RZ, P1, R11, R12, RZ ;  /* 0x0000000c0bff7210 */ /* 0x000fe20007f3e0ff */
[----:B------:R-:W-:-:S04]  /*5580*/  IMAD.MOV.U32 R14, RZ, RZ, R13 ;  /* 0x000000ffff0e7224 */ /* 0x000fc800078e000d */
[----:B------:R-:W-:-:S08]  /*5590*/  IMAD.WIDE.U32.X R14, R25, R21, R14, P1 ;  /* 0x00000015190e7225 */ /* 0x000fd000008e040e */
.L_x_102:
[----:B------:R-:W2:Y:S01]  /*55a0*/  LDC.64 R30, c[0x0][0x8e8] ;  /* 0x00023a00ff1e7b82 */ /* 0x000ea20000000a00 */
[-CC-:B------:R-:W-:Y:S01]  /*55b0*/  SHF.R.U64 R24, R14, R22.reuse, R15.reuse ;  /* 0x000000160e187219 */ /* 0x180fe2000000120f */
[----:B------:R-:W-:Y:S01]  /*55c0*/  IMAD.MOV.U32 R32, RZ, RZ, 0x1 ;  /* 0x00000001ff207424 */ /* 0x000fe200078e00ff */
[----:B------:R-:W-:Y:S02]  /*55d0*/  SHF.R.U32.HI R10, RZ, R22, R15 ;  /* 0x00000016ff0a7219 */ /* 0x000fe4000001160f */
[----:B------:R-:W-:-:S03]  /*55e0*/  IADD3 R13, P1, RZ, -R24, RZ ;  /* 0x80000018ff0d7210 */ /* 0x000fc60007f3e0ff */
[----:B------:R-:W3:Y:S02]  /*55f0*/  LDC R14, c[0x0][0x8c0] ;  /* 0x00023000ff0e7b82 */ /* 0x000ee40000000800 */
[----:B------:R-:W-:-:S04]  /*5600*/  IMAD.X R11, RZ, RZ, ~R10, P1 ;  /* 0x000000ffff0b7224 */ /* 0x000fc800008e0e0a */
[-C--:B------:R-:W-:Y:S02]  /*5610*/  IMAD R12, R11, R26.reuse, RZ ;  /* 0x0000001a0b0c7224 */ /* 0x080fe400078e02ff */
[----:B------:R-:W4:Y:S01]  /*5620*/  LDC R22, c[0x0][0x8b0] ;  /* 0x00022c00ff167b82 */ /* 0x000f220000000800 */
[----:B------:R-:W-:-:S04]  /*5630*/  IMAD.WIDE.U32 R10, R13, R26, R16 ;  /* 0x0000001a0d0a7225 */ /* 0x000fc800078e0010 */
[----:B------:R-:W-:Y:S02]  /*5640*/  IMAD R13, R13, R27, R12 ;  /* 0x0000001b0d0d7224 */ /* 0x000fe400078e020c */
[----:B------:R-:W-:Y:S01]  /*5650*/  IMAD.MOV.U32 R12, RZ, RZ, -0x1 ;  /* 0xffffffffff0c7424 */ /* 0x000fe200078e00ff */
[----:B------:R-:W5:Y:S01]  /*5660*/  LDC R29, c[0x0][0x900] ;  /* 0x00024000ff1d7b82 */ /* 0x000f620000000800 */
[----:B------:R-:W-:Y:S01]  /*5670*/  IMAD.IADD R11, R11, 0x1, R13 ;  /* 0x000000010b0b7824 */ /* 0x000fe200078e020d */
[----:B--2---:R-:W-:-:S04]  /*5680*/  ISETP.NE.U32.AND P1, PT, R30, RZ, PT ;  /* 0x000000ff1e00720c */ /* 0x004fc80003f25070 */
[----:B------:R-:W-:Y:S02]  /*5690*/  ISETP.NE.AND.EX P1, PT, R31, RZ, PT, P1 ;  /* 0x000000ff1f00720c */ /* 0x000fe40003f25310 */
        /* <DEDUP_REMOVED lines=19> */
[----:B------:R-:W-:Y:S01]  /*57d0*/  IMAD.WIDE.U32 R10, R15, R30, RZ ;  /* 0x0000001e0f0a7225 */ /* 0x000fe200078e00ff */
[----:B------:R-:W-:-:S03]  /*57e0*/  IADD3.X R15, RZ, RZ, RZ, P1, !PT ;  /* 0x000000ffff0f7210 */ /* 0x000fc60000ffe4ff */
[----:B------:R-:W-:Y:S01]  /*57f0*/  IMAD.MOV.U32 R14, RZ, RZ, R13 ;  /* 0x000000ffff0e7224 */ /* 0x000fe200078e000d */
[----:B------:R-:W-:-:S05]  /*5800*/  IADD3 RZ, P1, R11, R12, RZ ;  /* 0x0000000c0bff7210 */ /* 0x000fca0007f3e0ff */
[----:B------:R-:W-:-:S08]  /*5810*/  IMAD.WIDE.U32.X R10, R21, R31, R14, P1 ;  /* 0x0000001f150a7225 */ /* 0x000fd000008e040e */
.L_x_103:
[----:B------:R-:W-:Y:S01]  /*5820*/  ISETP.NE.AND P1, PT, R2, 0x1, PT ;  /* 0x000000010200780c */ /* 0x000fe20003f25270 */
[----:B--2---:R-:W-:Y:S01]  /*5830*/  VIADD R13, R26, 0xffffffff ;  /* 0xffffffff1a0d7836 */ /* 0x004fe20000000000 */
[----:B---3--:R-:W-:Y:S02]  /*5840*/  SHF.R.U64 R10, R10, R27, R11 ;  /* 0x0000001b0a0a7219 */ /* 0x008fe4000000120b */
[----:B------:R-:W-:Y:S02]  /*5850*/  SHF.L.U32 R32, R32, R29, RZ ;  /* 0x0000001d20207219 */ /* 0x000fe400000006ff */
[----:B------:R-:W-:Y:S01]  /*5860*/  LOP3.LUT R7, R25, R34, RZ, 0xc0, !PT ;  /* 0x0000002219077212 */ /* 0x000fe200078ec0ff */
[----:B------:R-:W-:-:S04]  /*5870*/  IMAD.MOV R11, RZ, RZ, -R10 ;  /* 0x000000ffff0b7224 */ /* 0x000fc800078e0a0a */
[----:B------:R-:W-:Y:S02]  /*5880*/  IMAD R7, R32, R10, R7 ;  /* 0x0000000a20077224 */ /* 0x000fe400078e0207 */
[----:B------:R-:W-:Y:S01]  /*5890*/  @P1 IMAD R8, R9, R23, R6 ;  /* 0x0000001709081224 */ /* 0x000fe200078e0206 */
[----:B------:R-:W-:Y:S01]  /*58a0*/  LOP3.LUT R9, R20, R13, RZ, 0xc0, !PT ;  /* 0x0000000d14097212 */ /* 0x000fe200078ec0ff */
[----:B----4-:R-:W-:Y:S02]  /*58b0*/  IMAD R6, R11, R28, R22 ;  /* 0x0000001c0b067224 */ /* 0x010fe400078e0216 */
[----:B-1----:R-:W-:Y:S02]  /*58c0*/  IMAD R8, R7, R33, R8 ;  /* 0x0000002107087224 */ /* 0x002fe400078e0208 */
[----:B------:R-:W-:Y:S02]  /*58d0*/  IMAD R7, R6, R26, R9 ;  /* 0x0000001a06077224 */ /* 0x000fe400078e0209 */
[----:B------:R-:W-:-:S02]  /*58e0*/  IMAD.MOV.U32 R10, RZ, RZ, 0x1 ;  /* 0x00000001ff0a7424 */ /* 0x000fc400078e00ff */
[----:B------:R-:W-:Y:S01]  /*58f0*/  IMAD.MOV.U32 R20, RZ, RZ, R24 ;  /* 0x000000ffff147224 */ /* 0x000fe200078e0018 */
[----:B------:R-:W-:Y:S02]  /*5900*/  SEL R21, R7, R8, !P1 ;  /* 0x0000000807157207 */ /* 0x000fe40004800000 */
[----:B------:R-:W-:-:S07]  /*5910*/  SEL R22, R8, R7, !P1 ;  /* 0x0000000708167207 */ /* 0x000fce0004800000 */
.L_x_101:
[----:B------:R-:W-:-:S08]  /*5920*/  NOP ;  /* 0x0000000000007918 */ /* 0x000fd00000000000 */
[----:B------:R-:W2:-:S00]  /*5930*/  USETMAXREG.DEALLOC.CTAPOOL 0x28 ;  /* 0x00000028000079c8 */ /* 0x000e8000080e0500 */
[----:B--2---:R-:W-:-:S13]  /*5940*/  ISETP.NE.AND P1, PT, R3, 0x1, PT ;  /* 0x000000010300780c */ /* 0x004fda0003f25270 */
[----:B------:R-:W-:Y:S05]  /*5950*/  @!P1 BRA `(.L_x_14) ;  /* 0x0000002000d89947 */ /* 0x000fea0003800000 */
[----:B------:R-:W-:Y:S05]  /*5960*/  @!P4 BRA `(.L_x_104) ;  /* 0x0000001000acc947 */ /* 0x000fea0003800000 */
[----:B------:R-:W-:-:S13]  /*5970*/  ISETP.NE.OR P0, PT, R3, 0x2, P0 ;  /* 0x000000020300780c */ /* 0x000fda0000705670 */
[----:B------:R-:W-:Y:S05]  /*5980*/  @P0 BRA `(.L_x_14) ;  /* 0x0000002000cc0947 */ /* 0x000fea0003800000 */
[----:B------:R-:W-:-:S13]  /*5990*/  LOP3.LUT P1, RZ, R10, 0xff, RZ, 0xc0, !PT ;  /* 0x000000ff0aff7812 */ /* 0x000fda000782c0ff */
[----:B------:R-:W-:Y:S05]  /*59a0*/  @!P1 BRA `(.L_x_105) ;  /* 0x0000000000189947 */ /* 0x000fea0003800000 */
[----:B------:R-:W-:Y:S01]  /*59b0*/  UMOV UR4, 0x400 ;  /* 0x0000040000047882 */ /* 0x000fe20000000000 */
[----:B------:R-:W-:Y:S01]  /*59c0*/  IMAD.MOV.U32 R0, RZ, RZ, RZ ;  /* 0x000000ffff007224 */ /* 0x000fe200078e00ff */
[----:B-1----:R-:W-:-:S04]  /*59d0*/  ULEA UR4, UR36, UR4, 0x18 ;  /* 0x0000000424047291 */ /* 0x002fc8000f8ec03f */
[----:B------:R-:W-:-:S05]  /*59e0*/  SHF.L.U32 R0, R0, 0x1f, RZ ;  /* 0x0000001f00007819 */ /* 0x000fca00000006ff */
[----:B------:R-:W1:Y:S02]  /*59f0*/  SYNCS.PHASECHK.TRANS64.TRYWAIT P0, [UR4+0xa8], R0 ;  /* 0x0000a800ff0075a7 */ /* 0x000e640008000144 */
[----:B-1----:R-:W-:Y:S05]  /*5a00*/  @!P0 BRA `(.L_x_106) ;  /* 0x0000002400348947 */ /* 0x002fea0003800000 */
.L_x_105:
[----:B-1----:R-:W-:Y:S01]  /*5a10*/  PRMT R0, RZ, 0x7610, R0 ;  /* 0x00007610ff007816 */ /* 0x002fe20000000000 */
[----:B------:R-:W-:Y:S06]  /*5a20*/  @P3 BRA `(.L_x_107) ;  /* 0x0000000000243947 */ /* 0x000fec0003800000 */
[----:B------:R-:W-:Y:S02]  /*5a30*/  ULDC.64 UR4, c[0x0][0x588] ;  /* 0x0001620000047ab9 */ /* 0x000fe40000000a00 */
[----:B------:R-:W-:-:S04]  /*5a40*/  ISETP.NE.U32.AND P0, PT, RZ, UR4, PT ;  /* 0x00000004ff007c0c */ /* 0x000fc8000bf05070 */
[----:B------:R-:W-:-:S13]  /*5a50*/  ISETP.NE.AND.EX P0, PT, RZ, UR5, PT, P0 ;  /* 0x00000005ff007c0c */ /* 0x000fda000bf05300 */
[----:B------:R-:W-:Y:S05]  /*5a60*/  @!P0 BRA `(.L_x_108) ;  /* 0x00000000000c8947 */ /* 0x000fea0003800000 */
[----:B------:R1:W5:Y:S01]  /*5a70*/  LDG.E R3, desc[UR52][R4.64] ;  /* 0x0000003404037981 */ /* 0x000362000c1e1900 */
[----:B------:R-:W-:Y:S01]  /*5a80*/  IMAD.MOV.U32 R0, RZ, RZ, 0x1 ;  /* 0x00000001ff007424 */ /* 0x000fe200078e00ff */
[----:B------:R-:W-:Y:S06]  /*5a90*/  BRA `(.L_x_107) ;  /* 0x0000000000087947 */ /* 0x000fec0003800000 */
.L_x_108:
[----:B------:R-:W2:Y:S01]  /*5aa0*/  LDC R3, c[0x0][0x580] ;  /* 0x00016000ff037b82 */ /* 0x000ea20000000800 */
[----:B------:R-:W-:-:S07]  /*5ab0*/  IMAD.MOV.U32 R0, RZ, RZ, 0x1 ;  /* 0x00000001ff007424 */ /* 0x000fce00078e00ff */
.L_x_107:
[----:B------:R-:W-:Y:S01]  /*5ac0*/  MOV R8, 0x1 ;  /* 0x0000000100087802 */ /* 0x000fe20000000f00 */
[----:B------:R-:W-:Y:S06]  /*5ad0*/  @!P1 BRA `(.L_x_109) ;  /* 0x0000000c00e09947 */ /* 0x000fec0003800000 */
[----:B------:R-:W3:Y:S01]  /*5ae0*/  LDC R9, c[0x0][0x900] ;  /* 0x00024000ff097b82 */ /* 0x000ee20000000800 */
[----:B-1----:R-:W-:Y:S01]  /*5af0*/  IMAD.MOV.U32 R4, RZ, RZ, -0x1 ;  /* 0xffffffffff047424 */ /* 0x002fe200078e00ff */
[----:B------:R-:W-:Y:S01]  /*5b00*/  LOP3.LUT R10, R18, 0x2, RZ, 0xfc, !PT ;  /* 0x00000002120a7812 */ /* 0x000fe200078efcff */
[----:B------:R-:W-:Y:S01]  /*5b10*/  IMAD.MOV.U32 R6, RZ, RZ, 0x1 ;  /* 0x00000001ff067424 */ /* 0x000fe200078e00ff */
[----:B------:R-:W-:Y:S01]  /*5b20*/  ULDC.64 UR6, c[0x0][0x198] ;  /* 0x0000660000067ab9 */ /* 0x000fe20000000a00 */
[----:B------:R-:W-:Y:S01]  /*5b30*/  IMAD.MOV.U32 R8, RZ, RZ, 0x1 ;  /* 0x00000001ff087424 */ /* 0x000fe200078e00ff */
[----:B------:R-:W-:Y:S01]  /*5b40*/  ULDC.64 UR14, c[0x0][0x588] ;  /* 0x00016200000e7ab9 */ /* 0x000fe20000000a00 */
[----:B------:R-:W-:Y:S01]  /*5b50*/  ULDC.64 UR22, c[0x0][0x8f8] ;  /* 0x00023e0000167ab9 */ /* 0x000fe20000000a00 */
[----:B------:R-:W1:Y:S01]  /*5b60*/  LDC R11, c[0x0][0x8a8] ;  /* 0x00022a00ff0b7b82 */ /* 0x000e620000000800 */
[----:B------:R-:W-:Y:S01]  /*5b70*/  ULDC.64 UR24, c[0x0][0x590] ;  /* 0x0001640000187ab9 */ /* 0x000fe20000000a00 */
[----:B---3--:R-:W-:-:S02]  /*5b80*/  SHF.L.U32 R4, R4, R9, RZ ;  /* 0x0000000904047219 */ /* 0x008fc400000006ff */
[----:B------:R-:W-:Y:S02]  /*5b90*/  SHF.L.U32 R9, R6, R9, RZ ;  /* 0x0000000906097219 */ /* 0x000fe400000006ff */
[----:B------:R-:W-:Y:S01]  /*5ba0*/  LOP3.LUT R12, RZ, R4, RZ, 0x33, !PT ;  /* 0x00000004ff0c7212 */ /* 0x000fe200078e33ff */
[----:B-1----:R-:W-:-:S07]  /*5bb0*/  VIADD R11, R11, 0xffffffff ;  /* 0xffffffff0b0b7836 */ /* 0x002fce0000000000 */
.L_x_141:
[----:B------:R-:W-:Y:S02]  /*5bc0*/  ISETP.NE.U32.AND P0, PT, RZ, UR24, PT ;  /* 0x00000018ff007c0c */ /* 0x000fe4000bf05070 */
[----:B------:R-:W-:Y:S02]  /*5bd0*/  R2UR UR19, R22 ;  /* 0x00000000161372ca */ /* 0x000fe400000e0000 */
[----:B------:R-:W-:Y:S02]  /*5be0*/  R2UR UR18, R21 ;  /* 0x00000000151272ca */ /* 0x000fe400000e0000 */
[----:B------:R-:W-:-:S09]  /*5bf0*/  ISETP.NE.AND.EX P0, PT, RZ, UR25, PT, P0 ;  /* 0x00000019ff007c0c */ /* 0x000fd2000bf05300 */
[----:B------:R-:W-:Y:S02]  /*5c00*/  USHF.L.U32 UR19, UR19, 0x7, URZ ;  /* 0x0000000713137899 */ /* 0x000fe4000800063f */
[----:B------:R-:W-:Y:S02]  /*5c10*/  USHF.L.U32 UR18, UR18, 0x7, URZ ;  /* 0x0000000712127899 */ /* 0x000fe4000800063f */
[----:B--234-:R-:W-:Y:S10]  /*5c20*/  @!P0 BRA `(.L_x_110) ;  /* 0x00000000002c8947 */ /* 0x01cff40003800000 */
[----:B------:R-:W-:-:S04]  /*5c30*/  ISETP.NE.U32.AND P1, PT, RZ, UR14, PT ;  /* 0x0000000eff007c0c */ /* 0x000fc8000bf25070 */
[----:B------:R-:W-:-:S13]  /*5c40*/  ISETP.NE.AND.EX P1, PT, RZ, UR15, PT, P1 ;  /* 0x0000000fff007c0c */ /* 0x000fda000bf25310 */
[----:B------:R-:W-:Y:S05]  /*5c50*/  @!P1 BRA `(.L_x_111) ;  /* 0x0000000000189947 */ /* 0x000fea0003800000 */
[----:B------:R-:W1:Y:S01]  /*5c60*/  LDC.64 R4, c[0x0][0x588] ;  /* 0x00016200ff047b82 */ /* 0x000e620000000a00 */
[----:B--2--5:R-:W-:-:S04]  /*5c70*/  IMAD R3, R20, UR24, RZ ;  /* 0x0000001814037c24 */ /* 0x024fc8000f8e02ff */
[----:B-1----:R-:W-:-:S05]  /*5c80*/  IMAD.WIDE R4, R3, 0x4, R4 ;  /* 0x0000000403047825 */ /* 0x002fca00078e0204 */
[----:B------:R1:W5:Y:S01]  /*5c90*/  LDG.E R3, desc[UR52][R4.64] ;  /* 0x0000003404037981 */ /* 0x000362000c1e1900 */
[----:B------:R-:W-:Y:S01]  /*5ca0*/  IMAD.MOV.U32 R0, RZ, RZ, 0x1 ;  /* 0x00000001ff007424 */ /* 0x000fe200078e00ff */
[----:B------:R-:W-:Y:S06]  /*5cb0*/  BRA `(.L_x_110) ;  /* 0x0000000000087947 */ /* 0x000fec0003800000 */
.L_x_111:
[----:B--2--5:R-:W3:Y:S01]  /*5cc0*/  LDC R3, c[0x0][0x580] ;  /* 0x00016000ff037b82 */ /* 0x024ee20000000800 */
[----:B------:R-:W-:-:S07]  /*5cd0*/  IMAD.MOV.U32 R0, RZ, RZ, 0x1 ;  /* 0x00000001ff007424 */ /* 0x000fce00078e00ff */
.L_x_110:
[----:B------:R-:W-:Y:S05]  /*5ce0*/  @!P0 BRA `(.L_x_112) ;  /* 0x00000000001c8947 */ /* 0x000fea0003800000 */
[----:B------:R-:W-:-:S13]  /*5cf0*/  LOP3.LUT P2, RZ, R0, 0xff, RZ, 0xc0, !PT ;  /* 0x000000ff00ff7812 */ /* 0x000fda000784c0ff */
[----:B-1----:R-:W1:Y:S02]  /*5d00*/  @!P2 LDC.64 R4, c[0x0][0x588] ;  /* 0x00016200ff04ab82 */ /* 0x002e640000000a00 */
[----:B-1----:R-:W-:-:S04]  /*5d10*/  @!P2 ISETP.NE.U32.AND P0, PT, R4, RZ, PT ;  /* 0x000000ff0400a20c */ /* 0x002fc80003f05070 */
[----:B------:R-:W-:Y:S02]  /*5d20*/  @!P2 ISETP.NE.AND.EX P1, PT, R5, RZ, PT, P0 ;  /* 0x000000ff0500a20c */ /* 0x000fe40003f25300 */
[----:B--23-5:R-:W-:Y:S02]  /*5d30*/  @P2 FSETP.EQ.AND P0, PT, R3, RZ, PT ;  /* 0x000000ff0300220b */ /* 0x02cfe40003f02000 */
[----:B------:R-:W-:Y:S01]  /*5d40*/  @!P2 PLOP3.LUT P0, PT, P1, PT, PT, 0x8, 0x0 ;  /* 0x000000000000a81c */ /* 0x000fe20000f0e170 */
[----:B------:R-:W-:-:S12]  /*5d50*/  BRA `(.L_x_113) ;  /* 0x0000000000047947 */ /* 0x000fd80003800000 */
.L_x_112:
[----:B--23-5:R-:W-:-:S13]  /*5d60*/  FSETP.EQ.AND P0, PT, R3, RZ, PT ;  /* 0x000000ff0300720b */ /* 0x02cfda0003f02000 */
.L_x_113:
[----:B------:R-:W-:Y:S02]  /*5d70*/  ISETP.NE.AND P2, PT, R10, 0x3, PT ;  /* 0x000000030a00780c */ /* 0x000fe40003f45270 */
[----:B------:R-:W-:-:S04]  /*5d80*/  ELECT P1, URZ, PT ;  /* 0x00000000003f782f */ /* 0x000fc80003820000 */
[----:B------:R-:W-:-:S07]  /*5d90*/  PLOP3.LUT P0, PT, P1, P0, PT, 0x20, 0x0 ;  /* 0x000000000000781c */ /* 0x000fce0000f00470 */
[----:B------:R-:W-:Y:S06]  /*5da0*/  @!P2 BRA `(.L_x_114) ;  /* 0x000000000004a947 */ /* 0x000fec0003800000 */
[----:B------:R-:W-:Y:S01]  /*5db0*/  BPT.TRAP 0x1 ;  /* 0x000000040000795c */ /* 0x000fe20000300000 */
.L_x_114:
[----:B------:R-:W2:Y:S01]  /*5dc0*/  S2UR UR36, SR_CgaCtaId ;  /* 0x00000000002479c3 */ /* 0x000ea20000008800 */
[----:B------:R-:W-:Y:S01]  /*5dd0*/  UMOV UR4, 0x400 ;  /* 0x0000040000047882 */ /* 0x000fe20000000000 */
[----:B-1----:R-:W-:Y:S01]  /*5de0*/  SHF.L.U32 R4, R8, 0x1f, RZ ;  /* 0x0000001f08047819 */ /* 0x002fe200000006ff */
[----:B--2---:R-:W-:-:S09]  /*5df0*/  ULEA UR5, UR36, UR4, 0x18 ;  /* 0x0000000424057291 */ /* 0x004fd2000f8ec03f */
[----:B------:R-:W1:Y:S02]  /*5e00*/  SYNCS.PHASECHK.TRANS64.TRYWAIT P1, [UR5+0x80], R4 ;  /* 0x00008004ff0075a7 */ /* 0x000e640008020145 */
[----:B-1----:R-:W-:Y:S05]  /*5e10*/  @!P1 BRA `(.L_x_115) ;  /* 0x0000002000489947 */ /* 0x002fea0003800000 */
.L_x_174:
[----:B------:R-:W-:Y:S04]  /*5e20*/  BSSY B0, `(.L_x_116) ;  /* 0x000000e000007945 */ /* 0x000fe80003800000 */
[----:B------:R-:W-:Y:S05]  /*5e30*/  @!P0 BRA `(.L_x_117) ;  /* 0x0000000000308947 */ /* 0x000fea0003800000 */
[----:B------:R-:W-:Y:S01]  /*5e40*/  R2UR UR20, R20 ;  /* 0x00000000141472ca */ /* 0x000fe200000e0000 */
[----:B------:R-:W-:Y:S02]  /*5e50*/  UIADD3 UR8, UP0, UR6, 0x3f0, URZ ;  /* 0x000003f006087890 */ /* 0x000fe4000ff1e03f */
[----:B------:R-:W-:Y:S02]  /*5e60*/  UIADD3 UR16, UR5, 0x200, URZ ;  /* 0x0000020005107890 */ /* 0x000fe4000fffe03f */
[----:B------:R-:W-:Y:S02]  /*5e70*/  UIADD3 UR17, UR5, 0x60, URZ ;  /* 0x0000006005117890 */ /* 0x000fe4000fffe03f */
[----:B------:R-:W-:Y:S01]  /*5e80*/  UIADD3.X UR9, URZ, UR7, URZ, UP0, !UPT ;  /* 0x000000073f097290 */ /* 0x000fe200087fe43f */
[----:B------:R-:W-:Y:S01]  /*5e90*/  UMOV UR10, 0x0 ;  /* 0x00000000000a7882 */ /* 0x000fe20000000000 */
[----:B------:R-:W-:-:S07]  /*5ea0*/  UMOV UR11, 0x10000000 ;  /* 0x10000000000b7882 */ /* 0x000fce0000000000 */
[----:B------:R2:W-:Y:S02]  /*5eb0*/  UTMALDG.3D [UR16], [UR8], desc[UR10] ;  /* 0x00000a10080075b4 */ /* 0x0005e40008011000 */
[----:B--2---:R-:W-:Y:S05]  /*5ec0*/  @!P2 BRA `(.L_x_118) ;  /* 0x000000000004a947 */ /* 0x004fea0003800000 */
[----:B------:R-:W-:Y:S01]  /*5ed0*/  BPT.TRAP 0x1 ;  /* 0x000000040000795c */ /* 0x000fe20000300000 */
.L_x_118:
[----:B-1----:R-:W1:Y:S02]  /*5ee0*/  LDC R5, c[0x0][0x800] ;  /* 0x00020000ff057b82 */ /* 0x002e640000000800 */
[----:B-1----:R2:W-:Y:S02]  /*5ef0*/  SYNCS.ARRIVE.TRANS64.RED.A0TR RZ, [UR5+0x60], R5 ;  /* 0x00006005ffff79a7 */ /* 0x0025e40008300405 */
.L_x_117:
[----:B------:R-:W-:Y:S05]  /*5f00*/  BSYNC B0 ;  /* 0x0000000000007941 */ /* 0x000fea0003800000 */
.L_x_116:
[----:B------:R-:W-:Y:S05]  /*5f10*/  @!P2 BRA `(.L_x_119) ;  /* 0x000000000004a947 */ /* 0x000fea0003800000 */
[----:B------:R-:W-:Y:S01]  /*5f20*/  BPT.TRAP 0x1 ;  /* 0x000000040000795c */ /* 0x000fe20000300000 */
.L_x_119:
[----:B------:R-:W-:-:S04]  /*5f30*/  UIADD3 UR4, UR5, 0x60, URZ ;  /* 0x0000006005047890 */ /* 0x000fc8000fffe03f */
[----:B------:R-:W-:-:S09]  /*5f40*/  UPRMT UR4, UR36, 0x654, UR4 ;  /* 0x0000065424047896 */ /* 0x000fd20008000004 */
[----:B------:R-:W-:Y:S01]  /*5f50*/  SYNCS.ARRIVE.TRANS64.RED.A1T0 RZ, [UR4], RZ ;  /* 0x000000ffffff79a7 */ /* 0x000fe20008100404 */
[----:B------:R-:W-:Y:S05]  /*5f60*/  @!P2 BRA `(.L_x_120) ;  /* 0x000000000004a947 */ /* 0x000fea0003800000 */
[----:B------:R-:W-:Y:S01]  /*5f70*/  BPT.TRAP 0x1 ;  /* 0x000000040000795c */ /* 0x000fe20000300000 */
.L_x_120:
[----:B------:R-:W3:Y:S02]  /*5f80*/  SYNCS.PHASECHK.TRANS64.TRYWAIT P1, [UR5+0x88], R4 ;  /* 0x00008804ff0075a7 */ /* 0x000ee40008020145 */
[----:B---3--:R-:W-:Y:S05]  /*5f90*/  @!P1 BRA `(.L_x_121) ;  /* 0x0000002000009947 */ /* 0x008fea0003800000 */
.L_x_175:
[----:B------:R-:W-:Y:S04]  /*5fa0*/  BSSY B0, `(.L_x_122) ;  /* 0x0000010000007945 */ /* 0x000fe80003800000 */
[----:B------:R-:W-:Y:S05]  /*5fb0*/  @!P0 BRA `(.L_x_123) ;  /* 0x0000000000388947 */ /* 0x000fea0003800000 */
[----:B------:R-:W-:Y:S01]  /*5fc0*/  UIADD3 UR16, UP0, UR6, 0x3f0, URZ ;  /* 0x000003f006107890 */ /* 0x000fe2000ff1e03f */
[----:B------:R-:W-:Y:S01]  /*5fd0*/  R2UR UR12, R20 ;  /* 0x00000000140c72ca */ /* 0x000fe200000e0000 */
[----:B------:R-:W-:Y:S02]  /*5fe0*/  UIADD3 UR10, UR18, 0x20, URZ ;  /* 0x00000020120a7890 */ /* 0x000fe4000fffe03f */
[----:B------:R-:W-:Y:S02]  /*5ff0*/  UIADD3 UR8, UR5, 0x2200, URZ ;  /* 0x0000220005087890 */ /* 0x000fe4000fffe03f */
[----:B------:R-:W-:Y:S02]  /*6000*/  UIADD3 UR9, UR5, 0x68, URZ ;  /* 0x0000006805097890 */ /* 0x000fe4000fffe03f */
[----:B------:R-:W-:Y:S01]  /*6010*/  UIADD3.X UR17, URZ, UR7, URZ, UP0, !UPT ;  /* 0x000000073f117290 */ /* 0x000fe200087fe43f */
[----:B------:R-:W-:Y:S01]  /*6020*/  UMOV UR20, 0x0 ;  /* 0x0000000000147882 */ /* 0x000fe20000000000 */
[----:B------:R-:W-:Y:S01]  /*6030*/  UMOV UR21, 0x10000000 ;  /* 0x1000000000157882 */ /* 0x000fe20000000000 */
[----:B------:R-:W-:-:S06]  /*6040*/  UMOV UR11, UR19 ;  /* 0x00000013000b7c82 */ /* 0x000fcc0008000000 */
[----:B------:R3:W-:Y:S02]  /*6050*/  UTMALDG.3D [UR8], [UR16], desc[UR20] ;  /* 0x00001408100075b4 */ /* 0x0007e40008011000 */
[----:B---3--:R-:W-:Y:S05]  /*6060*/  @!P2 BRA `(.L_x_124) ;  /* 0x000000000004a947 */ /* 0x008fea0003800000 */
[----:B------:R-:W-:Y:S01]  /*6070*/  BPT.TRAP 0x1 ;  /* 0x000000040000795c */ /* 0x000fe20000300000 */
.L_x_124:
[----:B-12---:R-:W1:Y:S02]  /*6080*/  LDC R5, c[0x0][0x800] ;  /* 0x00020000ff057b82 */ /* 0x006e640000000800 */
[----:B-1----:R3:W-:Y:S02]  /*6090*/  SYNCS.ARRIVE.TRANS64.RED.A0TR RZ, [UR5+0x68], R5 ;  /* 0x00006805ffff79a7 */ /* 0x0027e40008300405 */
.L_x_123:
[----:B------:R-:W-:Y:S05]  /*60a0*/  BSYNC B0 ;  /* 0x0000000000007941 */ /* 0x000fea0003800000 */
.L_x_122:
[----:B------:R-:W-:Y:S05]  /*60b0*/  @!P2 BRA `(.L_x_125) ;  /* 0x000000000004a947 */ /* 0x000fea0003800000 */
[----:B------:R-:W-:Y:S01]  /*60c0*/  BPT.TRAP 0x1 ;  /* 0x000000040000795c */ /* 0x000fe20000300000 */
.L_x_125:
[----:B------:R-:W-:-:S04]  /*60d0*/  UIADD3 UR4, UR5, 0x68, URZ ;  /* 0x0000006805047890 */ /* 0x000fc8000fffe03f */
[----:B------:R-:W-:-:S09]  /*60e0*/  UPRMT UR4, UR36, 0x654, UR4 ;  /* 0x0000065424047896 */ /* 0x000fd20008000004 */
[----:B------:R-:W-:Y:S01]  /*60f0*/  SYNCS.ARRIVE.TRANS64.RED.A1T0 RZ, [UR4], RZ ;  /* 0x000000ffffff79a7 */ /* 0x000fe20008100404 */
[----:B------:R-:W-:Y:S05]  /*6100*/  @!P2 BRA `(.L_x_126) ;  /* 0x000000000004a947 */ /* 0x000fea0003800000 */
[----:B------:R-:W-:Y:S01]  /*6110*/  BPT.TRAP 0x1 ;  /* 0x000000040000795c */ /* 0x000fe20000300000 */
.L_x_126:
[----:B------:R-:W4:Y:S02]  /*6120*/  SYNCS.PHASECHK.TRANS64.TRYWAIT P1, [UR5+0x90], R4 ;  /* 0x00009004ff0075a7 */ /* 0x000f240008020145 */
[----:B----4-:R-:W-:Y:S05]  /*6130*/  @!P1 BRA `(.L_x_127) ;  /* 0x0000001c00b09947 */ /* 0x010fea0003800000 */
.L_x_176:
        /* <DEDUP_REMOVED lines=12> */
[----:B----4-:R-:W-:Y:S05]  /*6200*/  @!P2 BRA `(.L_x_130) ;  /* 0x000000000004a947 */ /* 0x010fea0003800000 */
[----:B------:R-:W-:Y:S01]  /*6210*/  BPT.TRAP 0x1 ;  /* 0x000000040000795c */ /* 0x000fe20000300000 */
.L_x_130:
[----:B-123--:R-:W1:Y:S02]  /*6220*/  LDC R5, c[0x0][0x800] ;  /* 0x00020000ff057b82 */ /* 0x00ee640000000800 */
[----:B-1----:R4:W-:Y:S02]  /*6230*/  SYNCS.ARRIVE.TRANS64.RED.A0TR RZ, [UR5+0x70], R5 ;  /* 0x00007005ffff79a7 */ /* 0x0029e40008300405 */
.L_x_129:
[----:B------:R-:W-:Y:S05]  /*6240*/  BSYNC B0 ;  /* 0x0000000000007941 */ /* 0x000fea0003800000 */
.L_x_128:
[----:B------:R-:W-:Y:S05]  /*6250*/  @!P2 BRA `(.L_x_131) ;  /* 0x000000000004a947 */ /* 0x000fea0003800000 */
[----:B------:R-:W-:Y:S01]  /*6260*/  BPT.TRAP 0x1 ;  /* 0x000000040000795c */ /* 0x000fe20000300000 */
.L_x_131:
[----:B------:R-:W-:-:S04]  /*6270*/  UIADD3 UR4, UR5, 0x70, URZ ;  /* 0x0000007005047890 */ /* 0x000fc8000fffe03f */
[----:B------:R-:W-:-:S09]  /*6280*/  UPRMT UR4, UR36, 0x654, UR4 ;  /* 0x0000065424047896 */ /* 0x000fd20008000004 */
[----:B------:R-:W-:Y:S01]  /*6290*/  SYNCS.ARRIVE.TRANS64.RED.A1T0 RZ, [UR4], RZ ;  /* 0x000000ffffff79a7 */ /* 0x000fe20008100404 */
[----:B------:R-:W-:Y:S05]  /*62a0*/  @!P2 BRA `(.L_x_132) ;  /* 0x000000000004a947 */ /* 0x000fea0003800000 */
[----:B------:R-:W-:Y:S01]  /*62b0*/  BPT.TRAP 0x1 ;  /* 0x000000040000795c */ /* 0x000fe20000300000 */
.L_x_132:
[----:B------:R-:W5:Y:S02]  /*62c0*/  SYNCS.PHASECHK.TRANS64.TRYWAIT P1, [UR5+0x98], R4 ;  /* 0x00009804ff0075a7 */ /* 0x000f640008020145 */
[----:B-----5:R-:W-:Y:S05]  /*62d0*/  @!P1 BRA `(.L_x_133) ;  /* 0x0000001c00609947 */ /* 0x020fea0003800000 */
.L_x_177:
[----:B------:R-:W-:Y:S04]  /*62e0*/  BSSY B0, `(.L_x_134) ;  /* 0x0000010000007945 */ /* 0x000fe80003800000 */
[----:B------:R-:W-:Y:S05]  /*62f0*/  @!P0 BRA `(.L_x_135) ;  /* 0x0000000000388947 */ /* 0x000fea0003800000 */
[----:B------:R-:W-:Y:S01]  /*6300*/  R2UR UR12, R20 ;  /* 0x00000000140c72ca */ /* 0x000fe200000e0000 */
[----:B------:R-:W-:Y:S02]  /*6310*/  UIADD3 UR16, UP0, UR6, 0x3f0, URZ ;  /* 0x000003f006107890 */ /* 0x000fe4000ff1e03f */
        /* <DEDUP_REMOVED lines=8> */
[----:B-1----:R-:W-:Y:S05]  /*63a0*/  @!P2 BRA `(.L_x_136) ;  /* 0x000000000004a947 */ /* 0x002fea0003800000 */
[----:B------:R-:W-:Y:S01]  /*63b0*/  BPT.TRAP 0x1 ;  /* 0x000000040000795c */ /* 0x000fe20000300000 */
.L_x_136:
[----:B------:R-:W1:Y:S02]  /*63c0*/  LDC R4, c[0x0][0x800] ;  /* 0x00020000ff047b82 */ /* 0x000e640000000800 */
[----:B-1----:R1:W-:Y:S02]  /*63d0*/  SYNCS.ARRIVE.TRANS64.RED.A0TR RZ, [UR5+0x78], R4 ;  /* 0x00007804ffff79a7 */ /* 0x0023e40008300405 */
.L_x_135:
[----:B------:R-:W-:Y:S05]  /*63e0*/  BSYNC B0 ;  /* 0x0000000000007941 */ /* 0x000fea0003800000 */
.L_x_134:
[----:B------:R-:W-:Y:S05]  /*63f0*/  @!P2 BRA `(.L_x_137) ;  /* 0x000000000004a947 */ /* 0x000fea0003800000 */
[----:B------:R-:W-:Y:S01]  /*6400*/  BPT.TRAP 0x1 ;  /* 0x000000040000795c */ /* 0x000fe20000300000 */
.L_x_137:
[----:B------:R-:W-:Y:S01]  /*6410*/  IADD3 R16, P0, R16, UR38, RZ ;  /* 0x0000002610107c10 */ /* 0x000fe2000ff1e0ff */
[----:B------:R-:W-:Y:S01]  /*6420*/  UIADD3 UR4, UR5, 0x78, URZ ;  /* 0x0000007805047890 */ /* 0x000fe2000fffe03f */
[----:B------:R-:W-:Y:S01]  /*6430*/  LOP3.LUT R8, R8, 0x1, RZ, 0x3c, !PT ;  /* 0x0000000108087812 */ /* 0x000fe200078e3cff */
[----:B------:R-:W-:Y:S01]  /*6440*/  IMAD.MOV.U32 R22, RZ, RZ, -0x1 ;  /* 0xffffffffff167424 */ /* 0x000fe200078e00ff */
[----:B------:R-:W-:Y:S01]  /*6450*/  IADD3.X R17, R17, UR37, RZ, P0, !PT ;  /* 0x0000002511117c10 */ /* 0x000fe200087fe4ff */
[----:B------:R-:W-:Y:S01]  /*6460*/  UPRMT UR4, UR36, 0x654, UR4 ;  /* 0x0000065424047896 */ /* 0x000fe20008000004 */
[----:B------:R-:W-:Y:S01]  /*6470*/  ISETP.GE.U32.AND P0, PT, R16, UR22, PT ;  /* 0x0000001610007c0c */ /* 0x000fe2000bf06070 */
[----:B------:R-:W-:Y:S01]  /*6480*/  IMAD.MOV.U32 R21, RZ, RZ, -0x1 ;  /* 0xffffffffff157424 */ /* 0x000fe200078e00ff */
[----:B-1----:R-:W-:Y:S02]  /*6490*/  PRMT R4, RZ, 0x7610, R4 ;  /* 0x00007610ff047816 */ /* 0x002fe40000000004 */
[----:B------:R-:W-:-:S02]  /*64a0*/  ISETP.GE.U32.AND.EX P0, PT, R17, UR23, PT, P0 ;  /* 0x0000001711007c0c */ /* 0x000fc4000bf06100 */
[----:B------:R-:W-:Y:S02]  /*64b0*/  MOV R20, 0xffffffff ;  /* 0xffffffff00147802 */ /* 0x000fe40000000f00 */
[----:B------:R-:W-:Y:S09]  /*64c0*/  SYNCS.ARRIVE.TRANS64.RED.A1T0 RZ, [UR4], RZ ;  /* 0x000000ffffff79a7 */ /* 0x000ff20008100404 */
[----:B------:R-:W-:Y:S05]  /*64d0*/  @P0 BRA `(.L_x_138) ;  /* 0x0000000400580947 */ /* 0x000fea0003800000 */
[----:B------:R-:W1:Y:S01]  /*64e0*/  S2R R13, SR_CTAID.X ;  /* 0x00000000000d7919 */ /* 0x000e620000002500 */
[----:B------:R-:W5:Y:S01]  /*64f0*/  LDC.64 R14, c[0x0][0x8d0] ;  /* 0x00023400ff0e7b82 */ /* 0x000f620000000a00 */
[----:B------:R-:W-:Y:S01]  /*6500*/  ULDC UR4, c[0x0][0x150] ;  /* 0x0000540000047ab9 */ /* 0x000fe20000000800 */
[----:B------:R-:W-:Y:S01]  /*6510*/  IMAD.MOV.U32 R22, RZ, RZ, R17 ;  /* 0x000000ffff167224 */ /* 0x000fe200078e0011 */
[----:B------:R-:W2:Y:S05]  /*6520*/  S2R R20, SR_CTAID.Y ;  /* 0x0000000000147919 */ /* 0x000eaa0000002600 */
[----:B------:R-:W3:Y:S08]  /*6530*/  LDC R6, c[0x0][0x144] ;  /* 0x00005100ff067b82 */ /* 0x000ef00000000800 */
[----:B------:R-:W3:Y:S01]  /*6540*/  LDC R21, c[0x0][0x8d8] ;  /* 0x00023600ff157b82 */ /* 0x000ee20000000800 */
[----:B-----5:R-:W-:-:S04]  /*6550*/  ISETP.NE.U32.AND P0, PT, R14, RZ, PT ;  /* 0x000000ff0e00720c */ /* 0x020fc80003f05070 */
[----:B------:R-:W-:Y:S02]  /*6560*/  ISETP.NE.AND.EX P0, PT, R15, RZ, PT, P0 ;  /* 0x000000ff0f00720c */ /* 0x000fe40003f05300 */
[----:B-1----:R-:W-:Y:S02]  /*6570*/  I2FP.F32.U32 R4, R13 ;  /* 0x0000000d00047245 */ /* 0x002fe40000201000 */
[----:B--2---:R-:W-:-:S03]  /*6580*/  I2FP.F32.U32 R23, R20 ;  /* 0x0000001400177245 */ /* 0x004fc60000201000 */
[----:B------:R-:W-:-:S06]  /*6590*/  FMUL R4, R4, UR4 ;  /* 0x0000000404047c20 */ /* 0x000fcc0008400000 */
[----:B------:R-:W3:Y:S02]  /*65a0*/  F2I.U32.TRUNC.NTZ R4, R4 ;  /* 0x0000000400047305 */ /* 0x000ee4000020f000 */
[----:B---34-:R-:W-:-:S04]  /*65b0*/  IMAD.MOV R5, RZ, RZ, -R4 ;  /* 0x000000ffff057224 */ /* 0x018fc800078e0a04 */
[----:B------:R-:W-:Y:S02]  /*65c0*/  IMAD R13, R6, R5, R13 ;  /* 0x00000005060d7224 */ /* 0x000fe400078e020d */
[----:B------:R-:W-:Y:S01]  /*65d0*/  IMAD.MOV.U32 R6, RZ, RZ, R16 ;  /* 0x000000ffff067224 */ /* 0x000fe200078e0010 */
[----:B------:R-:W-:Y:S06]  /*65e0*/  @!P0 BRA `(.L_x_139) ;  /* 0x0000000000308947 */ /* 0x000fec0003800000 */
[----:B------:R-:W1:Y:S02]  /*65f0*/  LDC R5, c[0x0][0x8dc] ;  /* 0x00023700ff057b82 */ /* 0x000e640000000800 */
[----:B-1----:R-:W-:-:S05]  /*6600*/  IADD3 R5, P0, R16, R5, RZ ;  /* 0x0000000510057210 */ /* 0x002fca0007f1e0ff */
[----:B------:R-:W-:-:S04]  /*6610*/  IMAD.X R19, RZ, RZ, R17, P0 ;  /* 0x000000ffff137224 */ /* 0x000fc800000e0611 */
[----:B------:R-:W-:-:S04]  /*6620*/  IMAD.WIDE.U32 R6, R19, R14, RZ ;  /* 0x0000000e13067225 */ /* 0x000fc800078e00ff */
[----:B------:R-:W-:-:S04]  /*6630*/  IMAD.WIDE.U32 R6, P0, R5, R15, R6 ;  /* 0x0000000f05067225 */ /* 0x000fc80007800006 */
[----:B------:R-:W-:-:S04]  /*6640*/  IMAD.WIDE.U32 R4, R5, R14, RZ ;  /* 0x0000000e05047225 */ /* 0x000fc800078e00ff */
[----:B------:R-:W-:Y:S01]  /*6650*/  IMAD.MOV.U32 R4, RZ, RZ, R7 ;  /* 0x000000ffff047224 */ /* 0x000fe200078e0007 */
[----:B------:R-:W-:Y:S01]  /*6660*/  IADD3 RZ, P1, R5, R6, RZ ;  /* 0x0000000605ff7210 */ /* 0x000fe20007f3e0ff */
[----:B------:R-:W-:-:S04]  /*6670*/  IMAD.X R5, RZ, RZ, RZ, P0 ;  /* 0x000000ffff057224 */ /* 0x000fc800000e06ff */
[----:B------:R-:W-:-:S04]  /*6680*/  IMAD.WIDE.U32.X R4, R19, R15, R4, P1 ;  /* 0x0000000f13047225 */ /* 0x000fc800008e0404 */
[----:B------:R-:W-:Y:S02]  /*6690*/  IMAD.MOV.U32 R6, RZ, RZ, R4 ;  /* 0x000000ffff067224 */ /* 0x000fe400078e0004 */
[----:B------:R-:W-:-:S07]  /*66a0*/  IMAD.MOV.U32 R22, RZ, RZ, R5 ;  /* 0x000000ffff167224 */ /* 0x000fce00078e0005 */
.L_x_139:
[----:B------:R-:W-:Y:S01]  /*66b0*/  ULDC UR4, c[0x0][0x154] ;  /* 0x0000550000047ab9 */ /* 0x000fe20000000800 */
[----:B------:R-:W1:Y:S01]  /*66c0*/  LDC R7, c[0x0][0x148] ;  /* 0x00005200ff077b82 */ /* 0x000e620000000800 */
[----:B------:R-:W-:Y:S01]  /*66d0*/  FMUL R14, R23, UR4 ;  /* 0x00000004170e7c20 */ /* 0x000fe20008400000 */
[----:B------:R-:W-:Y:S02]  /*66e0*/  ISETP.NE.AND P2, PT, R2, 0x1, PT ;  /* 0x000000010200780c */ /* 0x000fe40003f45270 */
[-CC-:B------:R-:W-:Y:S02]  /*66f0*/  SHF.R.U64 R19, R6, R21.reuse, R22.reuse ;  /* 0x0000001506137219 */ /* 0x180fe40000001216 */
[----:B------:R-:W-:Y:S01]  /*6700*/  SHF.R.U32.HI R21, RZ, R21, R22 ;  /* 0x00000015ff157219 */ /* 0x000fe20000011616 */
[----:B------:R-:W2:Y:S01]  /*6710*/  F2I.U32.TRUNC.NTZ R14, R14 ;  /* 0x0000000e000e7305 */ /* 0x000ea2000020f000 */
[----:B------:R-:W3:Y:S01]  /*6720*/  LDC.64 R4, c[0x0][0x8c8] ;  /* 0x00023200ff047b82 */ /* 0x000ee20000000a00 */
[----:B------:R-:W-:-:S04]  /*6730*/  IADD3 R23, P0, RZ, -R19, RZ ;  /* 0x80000013ff177210 */ /* 0x000fc80007f1e0ff */
[----:B------:R-:W-:-:S03]  /*6740*/  IADD3.X R21, RZ, ~R21, RZ, P0, !PT ;  /* 0x80000015ff157210 */ /* 0x000fc600007fe4ff */
[----:B------:R-:W4:Y:S01]  /*6750*/  LDC R22, c[0x0][0x8c0] ;  /* 0x00023000ff167b82 */ /* 0x000f220000000800 */
[----:B--2---:R-:W-:-:S07]  /*6760*/  IMAD.MOV R15, RZ, RZ, -R14 ;  /* 0x000000ffff0f7224 */ /* 0x004fce00078e0a0e */
[----:B------:R-:W2:Y:S01]  /*6770*/  LDC R27, c[0x0][0x900] ;  /* 0x00024000ff1b7b82 */ /* 0x000ea20000000800 */
[----:B-1----:R-:W-:-:S07]  /*6780*/  @P2 IMAD R13, R7, R15, R20 ;  /* 0x0000000f070d2224 */ /* 0x002fce00078e0214 */
[----:B------:R-:W1:Y:S01]  /*6790*/  LDC.64 R14, c[0x0][0x8e8] ;  /* 0x00023a00ff0e7b82 */ /* 0x000e620000000a00 */
[----:B---3--:R-:W-:-:S04]  /*67a0*/  IMAD R6, R21, R4, RZ ;  /* 0x0000000415067224 */ /* 0x008fc800078e02ff */
[C---:B------:R-:W-:Y:S02]  /*67b0*/  IMAD R7, R23.reuse, R5, R6 ;  /* 0x0000000517077224 */ /* 0x040fe400078e0206 */
[----:B------:R-:W-:Y:S01]  /*67c0*/  IMAD.WIDE.U32 R4, R23, R4, R16 ;  /* 0x0000000417047225 */ /* 0x000fe200078e0010 */
[----:B------:R-:W3:Y:S03]  /*67d0*/  LDC R6, c[0x0][0x8b0] ;  /* 0x00022c00ff067b82 */ /* 0x000ee60000000800 */
[----:B------:R-:W-:-:S05]  /*67e0*/  IMAD.IADD R5, R5, 0x1, R7 ;  /* 0x0000000105057824 */ /* 0x000fca00078e0207 */
[-CC-:B----4-:R-:W-:Y:S01]  /*67f0*/  SHF.R.U64 R26, R4, R22.reuse, R5.reuse ;  /* 0x00000016041a7219 */ /* 0x190fe20000001205 */
[----:B------:R-:W4:Y:S01]  /*6800*/  LDC R25, c[0x0][0x8f0] ;  /* 0x00023c00ff197b82 */ /* 0x000f220000000800 */
[----:B------:R-:W-:Y:S02]  /*6810*/  SHF.R.U32.HI R5, RZ, R22, R5 ;  /* 0x00000016ff057219 */ /* 0x000fe40000011605 */
[----:B-1----:R-:W-:-:S05]  /*6820*/  ISETP.NE.U32.AND P0, PT, R14, RZ, PT ;  /* 0x000000ff0e00720c */ /* 0x002fca0003f05070 */
[----:B------:R-:W1:Y:S01]  /*6830*/  LDC R24, c[0x0][0x8e0] ;  /* 0x00023800ff187b82 */ /* 0x000e620000000800 */
[----:B------:R-:W-:Y:S02]  /*6840*/  ISETP.NE.AND.EX P0, PT, R15, RZ, PT, P0 ;  /* 0x000000ff0f00720c */ /* 0x000fe40003f05300 */
[----:B---3--:R-:W-:-:S05]  /*6850*/  SHF.R.U64 R23, R26, R6, R5 ;  /* 0x000000061a177219 */ /* 0x008fca0000001205 */
[----:B------:R-:W3:Y:S01]  /*6860*/  LDC R22, c[0x0][0x8b8] ;  /* 0x00022e00ff167b82 */ /* 0x000ee20000000800 */
[----:B------:R-:W-:-:S04]  /*6870*/  SHF.R.U32.HI R4, RZ, R6, R5 ;  /* 0x00000006ff047219 */ /* 0x000fc80000011605 */
[-CC-:B--2---:R-:W-:Y:S02]  /*6880*/  SHF.R.U64 R21, R23, R27.reuse, R4.reuse ;  /* 0x0000001b17157219 */ /* 0x184fe40000001204 */
[----:B------:R-:W-:Y:S01]  /*6890*/  SHF.R.U32.HI R27, RZ, R27, R4 ;  /* 0x0000001bff1b7219 */ /* 0x000fe20000011604 */
[----:B------:R-:W2:Y:S02]  /*68a0*/  LDC R20, c[0x0][0x8a8] ;  /* 0x00022a00ff147b82 */ /* 0x000ea40000000800 */
[----:B------:R-:W-:Y:S02]  /*68b0*/  IMAD.MOV.U32 R4, RZ, RZ, R21 ;  /* 0x000000ffff047224 */ /* 0x000fe400078e0015 */
[----:B------:R-:W-:Y:S01]  /*68c0*/  IMAD.MOV.U32 R5, RZ, RZ, R27 ;  /* 0x000000ffff057224 */ /* 0x000fe200078e001b */
[----:B----4-:R-:W-:Y:S06]  /*68d0*/  @!P0 BRA `(.L_x_140) ;  /* 0x0000000000288947 */ /* 0x010fec0003800000 */
[----:B------:R-:W4:Y:S02]  /*68e0*/  LDC R4, c[0x0][0x8f4] ;  /* 0x00023d00ff047b82 */ /* 0x000f240000000800 */
[----:B----4-:R-:W-:-:S05]  /*68f0*/  IADD3 R5, P0, R21, R4, RZ ;  /* 0x0000000415057210 */ /* 0x010fca0007f1e0ff */
[----:B------:R-:W-:-:S04]  /*6900*/  IMAD.X R27, RZ, RZ, R27, P0 ;  /* 0x000000ffff1b7224 */ /* 0x000fc800000e061b */
[----:B------:R-:W-:-:S04]  /*6910*/  IMAD.WIDE.U32 R6, R27, R14, RZ ;  /* 0x0000000e1b067225 */ /* 0x000fc800078e00ff */
[----:B------:R-:W-:-:S04]  /*6920*/  IMAD.WIDE.U32 R6, P0, R5, R15, R6 ;  /* 0x0000000f05067225 */ /* 0x000fc80007800006 */
[----:B------:R-:W-:-:S04]  /*6930*/  IMAD.WIDE.U32 R4, R5, R14, RZ ;  /* 0x0000000e05047225 */ /* 0x000fc800078e00ff */
[----:B------:R-:W-:Y:S01]  /*6940*/  IMAD.MOV.U32 R4, RZ, RZ, R7 ;  /* 0x000000ffff047224 */ /* 0x000fe200078e0007 */
[----:B------:R-:W-:Y:S01]  /*6950*/  IADD3 RZ, P1, R5, R6, RZ ;  /* 0x0000000605ff7210 */ /* 0x000fe20007f3e0ff */
[----:B------:R-:W-:-:S04]  /*6960*/  IMAD.X R5, RZ, RZ, RZ, P0 ;  /* 0x000000ffff057224 */ /* 0x000fc800000e06ff */
[----:B------:R-:W-:-:S08]  /*6970*/  IMAD.WIDE.U32.X R4, R27, R15, R4, P1 ;  /* 0x0000000f1b047225 */ /* 0x000fd000008e0404 */
.L_x_140:
[----:B------:R-:W-:Y:S02]  /*6980*/  SHF.R.U64 R25, R4, R25, R5 ;  /* 0x0000001904197219 */ /* 0x000fe40000001205 */
[----:B------:R-:W-:Y:S02]  /*6990*/  LOP3.LUT R4, R23, R12, RZ, 0xc0, !PT ;  /* 0x0000000c17047212 */ /* 0x000fe400078ec0ff */
[----:B------:R-:W-:Y:S01]  /*69a0*/  LOP3.LUT R26, R26, R11, RZ, 0xc0, !PT ;  /* 0x0000000b1a1a7212 */ /* 0x000fe200078ec0ff */
[----:B------:R-:W-:Y:S02]  /*69b0*/  IMAD.MOV R5, RZ, RZ, -R25 ;  /* 0x000000ffff057224 */ /* 0x000fe400078e0a19 */
[----:B------:R-:W-:Y:S02]  /*69c0*/  IMAD R4, R9, R25, R4 ;  /* 0x0000001909047224 */ /* 0x000fe400078e0204 */
[----:B-1----:R-:W-:Y:S02]  /*69d0*/  IMAD R21, R5, R24, R21 ;  /* 0x0000001805157224 */ /* 0x002fe400078e0215 */
[----:B---3--:R-:W-:Y:S01]  /*69e0*/  IMAD R22, R4, R22, R13 ;  /* 0x0000001604167224 */ /* 0x008fe200078e020d */
[----:B------:R-:W-:Y:S01]  /*69f0*/  MOV R4, 0x1 ;  /* 0x0000000100047802 */ /* 0x000fe20000000f00 */
[----:B--2---:R-:W-:-:S02]  /*6a00*/  IMAD R5, R21, R20, R26 ;  /* 0x0000001415057224 */ /* 0x004fc400078e021a */
[----:B------:R-:W-:-:S03]  /*6a10*/  IMAD.MOV.U32 R20, RZ, RZ, R19 ;  /* 0x000000ffff147224 */ /* 0x000fc600078e0013 */
[----:B------:R-:W-:Y:S02]  /*6a20*/  SEL R21, R5, R22, !P2 ;  /* 0x0000001605157207 */ /* 0x000fe40005000000 */
[----:B------:R-:W-:-:S07]  /*6a30*/  SEL R22, R22, R5, !P2 ;  /* 0x0000000516167207 */ /* 0x000fce0005000000 */
.L_x_138:
[----:B------:R-:W-:-:S13]  /*6a40*/  LOP3.LUT P0, RZ, R4, 0xff, RZ, 0xc0, !PT ;  /* 0x000000ff04ff7812 */ /* 0x000fda000780c0ff */
[----:B------:R-:W-:Y:S05]  /*6a50*/  @P0 BRA `(.L_x_141) ;  /* 0xfffffff000580947 */ /* 0x000fea000383ffff */
.L_x_109:
[----:B------:R-:W-:-:S13]  /*6a60*/  ELECT P0, URZ, PT ;  /* 0x00000000003f782f */ /* 0x000fda0003800000 */
[----:B------:R-:W-:Y:S05]  /*6a70*/  @!P0 BRA `(.L_x_14) ;  /* 0x0000001000908947 */ /* 0x000fea0003800000 */
[----:B------:R-:W-:-:S04]  /*6a80*/  LOP3.LUT R18, R18, 0x2, RZ, 0xfc, !PT ;  /* 0x0000000212127812 */ /* 0x000fc800078efcff */
[----:B------:R-:W-:-:S13]  /*6a90*/  ISETP.NE.AND P1, PT, R18, 0x3, PT ;  /* 0x000000031200780c */ /* 0x000fda0003f25270 */
[----:B------:R-:W-:Y:S05]  /*6aa0*/  @!P1 BRA `(.L_x_142) ;  /* 0x0000000000049947 */ /* 0x000fea0003800000 */
[----:B------:R-:W-:Y:S01]  /*6ab0*/  BPT.TRAP 0x1 ;  /* 0x000000040000795c */ /* 0x000fe20000300000 */
.L_x_142:
[----:B--2--5:R-:W-:Y:S01]  /*6ac0*/  IMAD.U32 R3, RZ, RZ, UR36 ;  /* 0x00000024ff037e24 */ /* 0x024fe2000f8e00ff */
[----:B------:R-:W-:Y:S02]  /*6ad0*/  MOV R2, 0x400 ;  /* 0x0000040000027802 */ /* 0x000fe40000000f00 */
[----:B------:R-:W-:Y:S02]  /*6ae0*/  SHF.L.U32 R0, R8, 0x1f, RZ ;  /* 0x0000001f08007819 */ /* 0x000fe400000006ff */
[----:B------:R-:W-:-:S04]  /*6af0*/  LEA R3, R3, R2, 0x18 ;  /* 0x0000000203037211 */ /* 0x000fc800078ec0ff */
[----:B------:R-:W2:Y:S02]  /*6b00*/  SYNCS.PHASECHK.TRANS64.TRYWAIT P0, [R3+URZ+0x80], R0 ;  /* 0x00008000030075a7 */ /* 0x000ea4000800017f */
[----:B--2---:R-:W-:Y:S05]  /*6b10*/  @!P0 BRA `(.L_x_143) ;  /* 0x0000001400688947 */ /* 0x004fea0003800000 */
.L_x_178:
[----:B------:R-:W-:Y:S05]  /*6b20*/  @!P1 BRA `(.L_x_144) ;  /* 0x0000000000049947 */ /* 0x000fea0003800000 */
[----:B------:R-:W-:Y:S01]  /*6b30*/  BPT.TRAP 0x1 ;  /* 0x000000040000795c */ /* 0x000fe20000300000 */
.L_x_144:
[----:B------:R-:W5:Y:S02]  /*6b40*/  SYNCS.PHASECHK.TRANS64.TRYWAIT P0, [R3+URZ+0x88], R0 ;  /* 0x00008800030075a7 */ /* 0x000f64000800017f */
[----:B-----5:R-:W-:Y:S05]  /*6b50*/  @!P0 BRA `(.L_x_145) ;  /* 0x00000014006c8947 */ /* 0x020fea0003800000 */
.L_x_179:
[----:B------:R-:W-:Y:S05]  /*6b60*/  @!P1 BRA `(.L_x_146) ;  /* 0x0000000000049947 */ /* 0x000fea0003800000 */
[----:B------:R-:W-:Y:S01]  /*6b70*/  BPT.TRAP 0x1 ;  /* 0x000000040000795c */ /* 0x000fe20000300000 */
.L_x_146:
[----:B------:R-:W5:Y:S02]  /*6b80*/  SYNCS.PHASECHK.TRANS64.TRYWAIT P0, [R3+URZ+0x90], R0 ;  /* 0x00009000030075a7 */ /* 0x000f64000800017f */
[----:B-----5:R-:W-:Y:S05]  /*6b90*/  @!P0 BRA `(.L_x_147) ;  /* 0x0000001400708947 */ /* 0x020fea0003800000 */
.L_x_180:
[----:B------:R-:W-:Y:S05]  /*6ba0*/  @!P1 BRA `(.L_x_148) ;  /* 0x0000000000049947 */ /* 0x000fea0003800000 */
[----:B------:R-:W-:Y:S01]  /*6bb0*/  BPT.TRAP 0x1 ;  /* 0x000000040000795c */ /* 0x000fe20000300000 */
.L_x_148:
[----:B------:R-:W-:-:S07]  /*6bc0*/  SHF.L.U32 R8, R8, 0x1f, RZ ;  /* 0x0000001f08087819 */ /* 0x000fce00000006ff */
.L_x_149:
[----:B------:R1:W1:Y:S02]  /*6bd0*/  SYNCS.PHASECHK.TRANS64.TRYWAIT P0, [R3+URZ+0x98], R8 ;  /* 0x00009808030075a7 */ /* 0x000264000800017f */
[----:B-1----:R-:W-:Y:S05]  /*6be0*/  @!P0 NANOSLEEP.SYNCS 0x989680 ;  /* 0x009896800000895d */ /* 0x002fea0003900000 */
[----:B------:R-:W1:Y:S02]  /*6bf0*/  @!P0 SYNCS.PHASECHK.TRANS64 P0, [R3+URZ+0x98], R8 ;  /* 0x00009808030085a7 */ /* 0x000e64000800007f */
[----:B-1----:R-:W-:Y:S05]  /*6c00*/  @P0 BRA `(.L_x_14) ;  /* 0x00000010002c0947 */ /* 0x002fea0003800000 */
[----:B------:R-:W-:Y:S05]  /*6c10*/  BRA `(.L_x_149) ;  /* 0xfffffffc00ec7947 */ /* 0x000fea000383ffff */
.L_x_104:
[----:B------:R-:W-:Y:S01]  /*6c20*/  LOP3.LUT P0, RZ, R10, 0xff, RZ, 0xc0, !PT ;  /* 0x000000ff0aff7812 */ /* 0x000fe2000780c0ff */
[----:B------:R-:W-:Y:S02]  /*6c30*/  IMAD.MOV.U32 R3, RZ, RZ, 0x1 ;  /* 0x00000001ff037424 */ /* 0x000fe400078e00ff */
[----:B------:R-:W-:-:S10]  /*6c40*/  IMAD.MOV.U32 R13, RZ, RZ, RZ ;  /* 0x000000ffff0d7224 */ /* 0x000fd400078e00ff */
[----:B------:R-:W-:Y:S05]  /*6c50*/  @!P0 BRA `(.L_x_150) ;  /* 0x0000000c001c8947 */ /* 0x000fea0003800000 */
[----:B------:R-:W2:Y:S01]  /*6c60*/  LDC R3, c[0x0][0x28c] ;  /* 0x0000a300ff037b82 */ /* 0x000ea20000000800 */
[----:B------:R-:W-:Y:S01]  /*6c70*/  ULDC UR7, c[0x0][0x900] ;  /* 0x0002400000077ab9 */ /* 0x000fe20000000800 */
[----:B------:R-:W-:Y:S01]  /*6c80*/  UMOV UR8, 0xffffffff ;  /* 0xffffffff00087882 */ /* 0x000fe20000000000 */
[----:B------:R-:W-:Y:S01]  /*6c90*/  BSSY B0, `(.L_x_150) ;  /* 0x00000c3000007945 */ /* 0x000fe20003800000 */
[----:B-1----:R-:W-:Y:S01]  /*6ca0*/  USHF.L.U32 UR4, UR36, 0x6, URZ ;  /* 0x0000000624047899 */ /* 0x002fe2000800063f */
[----:B------:R-:W-:Y:S01]  /*6cb0*/  IMAD.MOV.U32 R11, RZ, RZ, 0x1 ;  /* 0x00000001ff0b7424 */ /* 0x000fe200078e00ff */
[----:B------:R-:W-:Y:S01]  /*6cc0*/  USHF.L.U32 UR5, UR36, 0xc, URZ ;  /* 0x0000000c24057899 */ /* 0x000fe2000800063f */
[----:B------:R-:W-:Y:S01]  /*6cd0*/  LOP3.LUT R10, R19, 0x2, RZ, 0xfc, !PT ;  /* 0x00000002130a7812 */ /* 0x000fe200078efcff */
[----:B------:R-:W-:Y:S01]  /*6ce0*/  USHF.L.U32 UR8, UR8, UR7, URZ ;  /* 0x0000000708087299 */ /* 0x000fe2000800063f */
[----:B------:R-:W-:Y:S01]  /*6cf0*/  IMAD.MOV.U32 R13, RZ, RZ, RZ ;  /* 0x000000ffff0d7224 */ /* 0x000fe200078e00ff */
[----:B------:R-:W-:Y:S01]  /*6d00*/  ULDC UR6, c[0x0][0x8a8] ;  /* 0x00022a0000067ab9 */ /* 0x000fe20000000800 */
[----:B------:R-:W-:Y:S01]  /*6d10*/  UMOV UR9, 0x1 ;  /* 0x0000000100097882 */ /* 0x000fe20000000000 */
[----:B------:R-:W-:-:S02]  /*6d20*/  ULOP3.LUT UR4, UR4, 0x40, URZ, 0xc0, !UPT ;  /* 0x0000004004047892 */ /* 0x000fc4000f8ec03f */
[----:B------:R-:W-:Y:S02]  /*6d30*/  ULOP3.LUT UR5, UR5, 0x1000, URZ, 0xc0, !UPT ;  /* 0x0000100005057892 */ /* 0x000fe4000f8ec03f */
[----:B------:R-:W-:Y:S02]  /*6d40*/  UIADD3 UR17, UR6, -0x1, URZ ;  /* 0xffffffff06117890 */ /* 0x000fe4000fffe03f */
[----:B------:R-:W-:Y:S02]  /*6d50*/  USHF.L.U32 UR19, UR9, UR7, URZ ;  /* 0x0000000709137299 */ /* 0x000fe4000800063f */
[----:B------:R-:W-:Y:S01]  /*6d60*/  ULOP3.LUT UR18, URZ, UR8, URZ, 0x33, !UPT ;  /* 0x000000083f127292 */ /* 0x000fe2000f8e333f */
[----:B------:R-:W-:Y:S01]  /*6d70*/  ULDC.64 UR22, c[0x0][0x198] ;  /* 0x0000660000167ab9 */ /* 0x000fe20000000a00 */
[----:B--2---:R-:W-:-:S05]  /*6d80*/  VIADD R3, R3, 0x3f ;  /* 0x0000003f03037836 */ /* 0x004fca0000000000 */
[----:B------:R-:W-:-:S04]  /*6d90*/  SHF.R.S32.HI R4, RZ, 0x1f, R3 ;  /* 0x0000001fff047819 */ /* 0x000fc80000011403 */
[----:B------:R-:W-:Y:S01]  /*6da0*/  LEA.HI R4, R4, R3, RZ, 0x6 ;  /* 0x0000000304047211 */ /* 0x000fe200078f30ff */
[----:B------:R-:W-:-:S03]  /*6db0*/  IMAD.MOV.U32 R3, RZ, RZ, 0x1 ;  /* 0x00000001ff037424 */ /* 0x000fc600078e00ff */
[----:B------:R-:W-:-:S04]  /*6dc0*/  SHF.R.S32.HI R8, RZ, 0x6, R4 ;  /* 0x00000006ff087819 */ /* 0x000fc80000011404 */
[----:B------:R-:W-:-:S07]  /*6dd0*/  IADD3 R9, R8, 0x1, RZ ;  /* 0x0000000108097810 */ /* 0x000fce0007ffe0ff */
.L_x_161:
[----:B------:R-:W-:-:S03]  /*6de0*/  UMOV UR6, 0xffffffff ;  /* 0xffffffff00067882 */ /* 0x000fc60000000000 */
[----:B------:R-:W-:Y:S05]  /*6df0*/  BRA.DIV UR6, `(.L_x_151) ;  /* 0x0000001206ec7947 */ /* 0x000fea000b800000 */
[----:B------:R-:W-:-:S13]  /*6e00*/  ELECT P6, URZ, PT ;  /* 0x00000000003f782f */ /* 0x000fda00038c0000 */
.L_x_183:
[----:B------:R-:W1:Y:S01]  /*6e10*/  LDC R4, c[0x0][0x28c] ;  /* 0x0000a300ff047b82 */ /* 0x000e620000000800 */
[----:B------:R-:W-:Y:S01]  /*6e20*/  BSSY B1, `(.L_x_152) ;  /* 0x0000038000017945 */ /* 0x000fe20003800000 */
[----:B-1----:R-:W-:-:S13]  /*6e30*/  ISETP.LT.OR P6, PT, R4, 0x1, !P6 ;  /* 0x000000010400780c */ /* 0x002fda00077c1670 */
[----:B------:R-:W-:Y:S05]  /*6e40*/  @P6 BRA `(.L_x_153) ;  /* 0x0000000000d46947 */ /* 0x000fea0003800000 */
[----:B------:R-:W-:Y:S01]  /*6e50*/  LEA R21, R21, UR4, 0x7 ;  /* 0x0000000415157c11 */ /* 0x000fe2000f8e38ff */
[----:B------:R-:W-:Y:S02]  /*6e60*/  IMAD.SHL.U32 R22, R22, 0x80, RZ ;  /* 0x0000008016167824 */ /* 0x000fe400078e00ff */
[----:B------:R-:W-:Y:S02]  /*6e70*/  IMAD.MOV.U32 R18, RZ, RZ, RZ ;  /* 0x000000ffff127224 */ /* 0x000fe400078e00ff */
[----:B------:R-:W-:Y:S02]  /*6e80*/  IMAD.MOV.U32 R4, RZ, RZ, R9 ;  /* 0x000000ffff047224 */ /* 0x000fe400078e0009 */
[----:B------:R-:W-:Y:S02]  /*6e90*/  IMAD.MOV.U32 R5, RZ, RZ, R3 ;  /* 0x000000ffff057224 */ /* 0x000fe400078e0003 */
[----:B------:R-:W-:-:S07]  /*6ea0*/  IMAD.MOV.U32 R6, RZ, RZ, R13 ;  /* 0x000000ffff067224 */ /* 0x000fce00078e000d */
.L_x_156:
[----:B------:R-:W1:Y:S01]  /*6eb0*/  S2R R12, SR_CgaCtaId ;  /* 0x00000000000c7919 */ /* 0x000e620000008800 */
[----:B------:R-:W-:Y:S02]  /*6ec0*/  MOV R7, 0x400 ;  /* 0x0000040000077802 */ /* 0x000fe40000000f00 */
[----:B------:R-:W-:Y:S02]  /*6ed0*/  LOP3.LUT P1, RZ, R0, 0x7f, RZ, 0xc0, !PT ;  /* 0x0000007f00ff7812 */ /* 0x000fe4000782c0ff */
[----:B-1----:R-:W-:Y:S02]  /*6ee0*/  LEA R15, R12, R7, 0x18 ;  /* 0x000000070c0f7211 */ /* 0x002fe400078ec0ff */
[----:B------:R-:W-:-:S09]  /*6ef0*/  SHF.L.U32 R7, R5, 0x1f, RZ ;  /* 0x0000001f05077819 */ /* 0x000fd200000006ff */
[----:B------:R-:W1:Y:S01]  /*6f00*/  @!P1 LDC R12, c[0x0][0x500] ;  /* 0x00014000ff0c9b82 */ /* 0x000e620000000800 */
[----:B------:R-:W-:-:S04]  /*6f10*/  IMAD R14, R6, 0x8, R15 ;  /* 0x00000008060e7824 */ /* 0x000fc800078e020f */
[----:B------:R-:W2:Y:S02]  /*6f20*/  SYNCS.PHASECHK.TRANS64.TRYWAIT P0, [R14+URZ+0x30], R7 ;  /* 0x000030070e0075a7 */ /* 0x000ea4000800017f */
[----:B--2---:R-:W-:Y:S05]  /*6f30*/  @!P0 BRA `(.L_x_154) ;  /* 0x0000001000bc8947 */ /* 0x004fea0003800000 */
.L_x_184:
[----:B--2---:R-:W-:Y:S01]  /*6f40*/  PRMT R7, R10, 0x9910, RZ ;  /* 0x000099100a077816 */ /* 0x004fe200000000ff */
[----:B-1----:R1:W-:Y:S03]  /*6f50*/  @!P1 SYNCS.ARRIVE.TRANS64 RZ, [R14+URZ], R12 ;  /* 0x0000000c0eff99a7 */ /* 0x0023e6000800003f */
[----:B------:R-:W-:-:S13]  /*6f60*/  ISETP.NE.AND P0, PT, R7, 0x2, PT ;  /* 0x000000020700780c */ /* 0x000fda0003f05270 */
[----:B-1----:R-:W-:Y:S05]  /*6f70*/  @P0 BRA `(.L_x_155) ;  /* 0x0000000000040947 */ /* 0x002fea0003800000 */
[----:B------:R-:W-:Y:S01]  /*6f80*/  BPT.TRAP 0x1 ;  /* 0x000000040000795c */ /* 0x000fe20000300000 */
.L_x_155:
[C---:B------:R-:W-:Y:S01]  /*6f90*/  LEA R7, R6.reuse, UR5, 0xd ;  /* 0x0000000506077c11 */ /* 0x040fe2000f8e68ff */
[--C-:B------:R-:W-:Y:S01]  /*6fa0*/  IMAD R12, R6, 0x4000, R15.reuse ;  /* 0x00004000060c7824 */ /* 0x100fe200078e020f */
[----:B------:R-:W-:Y:S01]  /*6fb0*/  R2UR UR9, R14 ;  /* 0x000000000e0972ca */ /* 0x000fe200000e0000 */
[----:B------:R-:W-:Y:S01]  /*6fc0*/  VIADD R4, R4, 0xffffffff ;  /* 0xffffffff04047836 */ /* 0x000fe20000000000 */
[----:B------:R-:W-:Y:S01]  /*6fd0*/  UIADD3 UR6, UP0, UR22, 0xf0, URZ ;  /* 0x000000f016067890 */ /* 0x000fe2000ff1e03f */
[----:B------:R-:W-:Y:S01]  /*6fe0*/  IMAD R7, R7, 0x2, R15 ;  /* 0x0000000207077824 */ /* 0x000fe200078e020f */
[----:B------:R-:W-:Y:S01]  /*6ff0*/  R2UR UR7, R12 ;  /* 0x000000000c0772ca */ /* 0x000fe200000e0000 */
[----:B------:R-:W-:Y:S01]  /*7000*/  UIADD3 UR24, UP1, UR22, 0x1f0, URZ ;  /* 0x000001f016187890 */ /* 0x000fe2000ff3e03f */
[----:B------:R-:W-:Y:S01]  /*7010*/  R2UR UR11, R22 ;  /* 0x00000000160b72ca */ /* 0x000fe200000e0000 */
[----:B------:R-:W-:Y:S01]  /*7020*/  UMOV UR14, 0x0 ;  /* 0x00000000000e7882 */ /* 0x000fe20000000000 */
[----:B------:R-:W-:Y:S01]  /*7030*/  R2UR UR8, R7 ;  /* 0x00000000070872ca */ /* 0x000fe200000e0000 */
[----:B------:R-:W-:Y:S01]  /*7040*/  UIADD3.X UR25, URZ, UR23, URZ, UP1, !UPT ;  /* 0x000000173f197290 */ /* 0x000fe20008ffe43f */
[----:B------:R-:W-:Y:S01]  /*7050*/  R2UR UR10, R18 ;  /* 0x00000000120a72ca */ /* 0x000fe200000e0000 */
[----:B------:R-:W-:Y:S01]  /*7060*/  UMOV UR15, 0x10000000 ;  /* 0x10000000000f7882 */ /* 0x000fe20000000000 */
[----:B------:R-:W-:Y:S01]  /*7070*/  R2UR UR12, R20 ;  /* 0x00000000140c72ca */ /* 0x000fe200000e0000 */
[----:B------:R-:W-:Y:S01]  /*7080*/  UMOV UR21, 0x30000 ;  /* 0x0003000000157882 */ /* 0x000fe20000000000 */
[----:B------:R-:W-:Y:S01]  /*7090*/  R2UR UR20, R21 ;  /* 0x00000000151472ca */ /* 0x000fe200000e0000 */
[----:B------:R-:W-:Y:S01]  /*70a0*/  VIADD R18, R18, 0x40 ;  /* 0x0000004012127836 */ /* 0x000fe20000000000 */
[----:B------:R-:W-:Y:S01]  /*70b0*/  ISETP.GT.AND P1, PT, R4, 0x1, PT ;  /* 0x000000010400780c */ /* 0x000fe20003f24270 */
[----:B------:R-:W-:Y:S01]  /*70c0*/  UIADD3 UR13, UR7, 0x8400, URZ ;  /* 0x00008400070d7890 */ /* 0x000fe2000fffe03f */
[----:B------:R-:W-:Y:S01]  /*70d0*/  IADD3 R6, R6, 0x1, RZ ;  /* 0x0000000106067810 */ /* 0x000fe20007ffe0ff */
[----:B------:R-:W-:-:S02]  /*70e0*/  UIADD3.X UR7, URZ, UR23, URZ, UP0, !UPT ;  /* 0x000000173f077290 */ /* 0x000fc400087fe43f */
[----:B------:R-:W-:Y:S01]  /*70f0*/  UIADD3 UR16, UR8, 0x20400, URZ ;  /* 0x0002040008107890 */ /* 0x000fe2000fffe03f */
[C---:B------:R-:W-:Y:S02]  /*7100*/  ISETP.NE.AND P0, PT, R6.reuse, 0x6, PT ;  /* 0x000000060600780c */ /* 0x040fe40003f05270 */
[----:B------:R-:W-:Y:S02]  /*7110*/  UMOV UR8, UR13 ;  /* 0x0000000d00087c82 */ /* 0x000fe40008000000 */
[----:B------:R-:W-:Y:S02]  /*7120*/  SEL R12, RZ, 0x1, P0 ;  /* 0x00000001ff0c7807 */ /* 0x000fe40000000000 */
[----:B------:R1:W-:Y:S01]  /*7130*/  UTMALDG.3D [UR8], [UR6], desc[UR14] ;  /* 0x00000e08060075b4 */ /* 0x0003e20008011000 */
[----:B------:R-:W-:Y:S02]  /*7140*/  SEL R6, R6, RZ, P0 ;  /* 0x000000ff06067207 */ /* 0x000fe40000000000 */
[----:B------:R-:W-:Y:S01]  /*7150*/  LOP3.LUT R5, R5, R12, RZ, 0x3c, !PT ;  /* 0x0000000c05057212 */ /* 0x000fe200078e3cff */
[----:B-1----:R-:W-:Y:S01]  /*7160*/  UMOV UR8, UR16 ;  /* 0x0000001000087c82 */ /* 0x002fe20008000000 */
[----:B------:R-:W-:-:S02]  /*7170*/  UMOV UR11, UR20 ;  /* 0x00000014000b7c82 */ /* 0x000fc40008000000 */
[----:B------:R1:W-:Y:S02]  /*7180*/  UTMALDG.3D.MULTICAST [UR8], [UR24], UR21, desc[UR14] ;  /* 0x00000e08180073b4 */ /* 0x0003e40008011815 */
[----:B-1----:R-:W-:Y:S05]  /*7190*/  @P1 BRA `(.L_x_156) ;  /* 0xfffffffc00441947 */ /* 0x002fea000383ffff */
.L_x_153:
[----:B------:R-:W-:Y:S05]  /*71a0*/  BSYNC B1 ;  /* 0x0000000000017941 */ /* 0x000fea0003800000 */
.L_x_152:
[----:B------:R-:W-:Y:S01]  /*71b0*/  LOP3.LUT P1, RZ, R11, 0xff, RZ, 0xc0, !PT ;  /* 0x000000ff0bff7812 */ /* 0x000fe2000782c0ff */
[C---:B------:R-:W-:Y:S01]  /*71c0*/  IMAD.IADD R13, R8.reuse, 0x1, R13 ;  /* 0x00000001080d7824 */ /* 0x040fe200078e020d */
[----:B------:R-:W-:Y:S01]  /*71d0*/  ULDC.64 UR6, c[0x0][0x8f8] ;  /* 0x00023e0000067ab9 */ /* 0x000fe20000000a00 */
[C---:B------:R-:W-:Y:S01]  /*71e0*/  ISETP.GE.U32.AND P2, PT, R8.reuse, 0x6, PT ;  /* 0x000000060800780c */ /* 0x040fe20003f46070 */
[----:B------:R-:W-:Y:S01]  /*71f0*/  BSSY B1, `(.L_x_157) ;  /* 0x000006a000017945 */ /* 0x000fe20003800000 */
[----:B------:R-:W-:Y:S01]  /*7200*/  IMAD.MOV.U32 R22, RZ, RZ, -0x1 ;  /* 0xffffffffff167424 */ /* 0x000fe200078e00ff */
[----:B------:R-:W-:Y:S01]  /*7210*/  ISETP.GT.U32.AND P0, PT, R13, 0x5, PT ;  /* 0x000000050d00780c */ /* 0x000fe20003f04070 */
[----:B------:R-:W-:Y:S01]  /*7220*/  IMAD.MOV.U32 R21, RZ, RZ, -0x1 ;  /* 0xffffffffff157424 */ /* 0x000fe200078e00ff */
[----:B------:R-:W-:Y:S01]  /*7230*/  PRMT R11, RZ, 0x7610, R11 ;  /* 0x00007610ff0b7816 */ /* 0x000fe2000000000b */
[----:B------:R-:W-:Y:S01]  /*7240*/  IMAD.MOV.U32 R20, RZ, RZ, -0x1 ;  /* 0xffffffffff147424 */ /* 0x000fe200078e00ff */
[----:B------:R-:W-:-:S03]  /*7250*/  ISETP.LT.U32.AND P0, PT, R8, 0x6, P0 ;  /* 0x000000060800780c */ /* 0x000fc60000701070 */
[----:B------:R-:W1:Y:S01]  /*7260*/  @P1 S2R R5, SR_CgaCtaId ;  /* 0x0000000000051919 */ /* 0x000e620000008800 */
[----:B------:R-:W-:-:S04]  /*7270*/  @P1 MOV R4, 0x400 ;  /* 0x0000040000041802 */ /* 0x000fc80000000f00 */
[----:B-1----:R-:W-:Y:S01]  /*7280*/  @P1 LEA R6, R5, R4, 0x18 ;  /* 0x0000000405061211 */ /* 0x002fe200078ec0ff */
[----:B------:R-:W-:Y:S01]  /*7290*/  IMAD.WIDE.U32 R4, R13, -0x55555555, RZ ;  /* 0xaaaaaaab0d047825 */ /* 0x000fe200078e00ff */
[----:B------:R-:W-:Y:S02]  /*72a0*/  SEL R4, RZ, 0x1, !P0 ;  /* 0x00000001ff047807 */ /* 0x000fe40004000000 */
[----:B------:R1:W-:Y:S01]  /*72b0*/  @P1 SYNCS.ARRIVE.TRANS64.A1T0 RZ, [R6+URZ+0xa8], RZ ;  /* 0x0000a8ff06ff19a7 */ /* 0x0003e2000810003f */
[----:B------:R-:W-:Y:S02]  /*72c0*/  IADD3 R16, P1, R16, UR38, RZ ;  /* 0x0000002610107c10 */ /* 0x000fe4000ff3e0ff */
[----:B------:R-:W-:Y:S02]  /*72d0*/  LOP3.LUT R3, R3, R4, RZ, 0x3c, !PT ;  /* 0x0000000403037212 */ /* 0x000fe400078e3cff */
[----:B------:R-:W-:Y:S02]  /*72e0*/  IADD3.X R17, R17, UR37, RZ, P1, !PT ;  /* 0x0000002511117c10 */ /* 0x000fe40008ffe4ff */
[----:B------:R-:W-:-:S02]  /*72f0*/  ISETP.GE.U32.AND P0, PT, R16, UR6, PT ;  /* 0x0000000610007c0c */ /* 0x000fc4000bf06070 */
[----:B-1----:R-:W-:Y:S02]  /*7300*/  SHF.R.U32.HI R6, RZ, 0x2, R5 ;  /* 0x00000002ff067819 */ /* 0x002fe40000011605 */
[----:B------:R-:W-:Y:S02]  /*7310*/  ISETP.GE.U32.AND.EX P0, PT, R17, UR7, PT, P0 ;  /* 0x0000000711007c0c */ /* 0x000fe4000bf06100 */
[----:B------:R-:W-:Y:S01]  /*7320*/  @P2 LOP3.LUT R3, R3, 0x1, R6, 0x78, !PT ;  /* 0x0000000103032812 */ /* 0x000fe200078e7806 */
[----:B------:R-:W-:Y:S01]  /*7330*/  IMAD R13, R6, -0x6, R13 ;  /* 0xfffffffa060d7824 */ /* 0x000fe200078e020d */
[----:B------:R-:W-:-:S09]  /*7340*/  PRMT R4, RZ, 0x7610, R4 ;  /* 0x00007610ff047816 */ /* 0x000fd20000000004 */
[----:B------:R-:W-:Y:S05]  /*7350*/  @P0 BRA `(.L_x_158) ;  /* 0x00000004004c0947 */ /* 0x000fea0003800000 */
[----:B------:R-:W1:Y:S01]  /*7360*/  S2R R14, SR_CTAID.X ;  /* 0x00000000000e7919 */ /* 0x000e620000002500 */
[----:B------:R-:W-:Y:S01]  /*7370*/  ULDC.64 UR6, c[0x0][0x8d0] ;  /* 0x0002340000067ab9 */ /* 0x000fe20000000a00 */
[----:B------:R-:W2:Y:S01]  /*7380*/  LDC R15, c[0x0][0x144] ;  /* 0x00005100ff0f7b82 */ /* 0x000ea20000000800 */
[----:B------:R-:W-:Y:S01]  /*7390*/  ISETP.NE.U32.AND P0, PT, RZ, UR6, PT ;  /* 0x00000006ff007c0c */ /* 0x000fe2000bf05070 */
[----:B------:R-:W3:Y:S01]  /*73a0*/  S2R R12, SR_CTAID.Y ;  /* 0x00000000000c7919 */ /* 0x000ee20000002600 */
[----:B------:R-:W-:Y:S01]  /*73b0*/  ULDC UR8, c[0x0][0x150] ;  /* 0x0000540000087ab9 */ /* 0x000fe20000000800 */
[----:B------:R-:W-:Y:S01]  /*73c0*/  ULDC UR9, c[0x0][0x8d8] ;  /* 0x0002360000097ab9 */ /* 0x000fe20000000800 */
[----:B------:R-:W-:Y:S01]  /*73d0*/  ISETP.NE.AND.EX P0, PT, RZ, UR7, PT, P0 ;  /* 0x00000007ff007c0c */ /* 0x000fe2000bf05300 */
[----:B------:R-:W-:Y:S01]  /*73e0*/  IMAD.MOV.U32 R4, RZ, RZ, R16 ;  /* 0x000000ffff047224 */ /* 0x000fe200078e0010 */
[----:B-1----:R-:W-:-:S05]  /*73f0*/  I2FP.F32.U32 R5, R14 ;  /* 0x0000000e00057245 */ /* 0x002fca0000201000 */
[----:B------:R-:W-:Y:S01]  /*7400*/  FMUL R18, R5, UR8 ;  /* 0x0000000805127c20 */ /* 0x000fe20008400000 */
[----:B------:R-:W-:-:S05]  /*7410*/  IMAD.MOV.U32 R5, RZ, RZ, R17 ;  /* 0x000000ffff057224 */ /* 0x000fca00078e0011 */
[----:B---3--:R-:W-:Y:S05]  /*7420*/  @!P0 BRA `(.L_x_159) ;  /* 0x0000000000288947 */ /* 0x008fea0003800000 */
[----:B------:R-:W-:Y:S02]  /*7430*/  ULDC UR8, c[0x0][0x8dc] ;  /* 0x0002370000087ab9 */ /* 0x000fe40000000800 */
[----:B------:R-:W-:-:S04]  /*7440*/  IADD3 R5, P0, R16, UR8, RZ ;  /* 0x0000000810057c10 */ /* 0x000fc8000ff1e0ff */
[----:B------:R-:W-:-:S05]  /*7450*/  IADD3.X R21, RZ, R17, RZ, P0, !PT ;  /* 0x00000011ff157210 */ /* 0x000fca00007fe4ff */
[----:B------:R-:W-:-:S04]  /*7460*/  IMAD.WIDE.U32 R6, R21, UR6, RZ ;  /* 0x0000000615067c25 */ /* 0x000fc8000f8e00ff */
[----:B------:R-:W-:-:S04]  /*7470*/  IMAD.WIDE.U32 R6, P0, R5, UR7, R6 ;  /* 0x0000000705067c25 */ /* 0x000fc8000f800006 */
[----:B------:R-:W-:-:S04]  /*7480*/  IMAD.WIDE.U32 R4, R5, UR6, RZ ;  /* 0x0000000605047c25 */ /* 0x000fc8000f8e00ff */
[----:B------:R-:W-:Y:S01]  /*7490*/  IMAD.MOV.U32 R4, RZ, RZ, R7 ;  /* 0x000000ffff047224 */ /* 0x000fe200078e0007 */
[----:B------:R-:W-:Y:S01]  /*74a0*/  IADD3 RZ, P1, R5, R6, RZ ;  /* 0x0000000605ff7210 */ /* 0x000fe20007f3e0ff */
[----:B------:R-:W-:-:S04]  /*74b0*/  IMAD.X R5, RZ, RZ, RZ, P0 ;  /* 0x000000ffff057224 */ /* 0x000fc800000e06ff */
[----:B------:R-:W-:-:S08]  /*74c0*/  IMAD.WIDE.U32.X R4, R21, UR7, R4, P1 ;  /* 0x0000000715047c25 */ /* 0x000fd000088e0404 */
.L_x_159:
[--C-:B------:R-:W-:Y:S01]  /*74d0*/  SHF.R.U64 R20, R4, UR9, R5.reuse ;  /* 0x0000000904147c19 */ /* 0x100fe20008001205 */
[----:B------:R-:W1:Y:S01]  /*74e0*/  F2I.U32.TRUNC.NTZ R18, R18 ;  /* 0x0000001200127305 */ /* 0x000e62000020f000 */
[----:B------:R-:W-:Y:S01]  /*74f0*/  SHF.R.U32.HI R4, RZ, UR9, R5 ;  /* 0x00000009ff047c19 */ /* 0x000fe20008011605 */
[----:B------:R-:W-:Y:S01]  /*7500*/  ULDC.64 UR6, c[0x0][0x8c8] ;  /* 0x0002320000067ab9 */ /* 0x000fe20000000a00 */
[----:B------:R-:W-:Y:S01]  /*7510*/  IADD3 R7, P0, RZ, -R20, RZ ;  /* 0x80000014ff077210 */ /* 0x000fe20007f1e0ff */
[----:B------:R-:W-:Y:S01]  /*7520*/  ULDC.64 UR8, c[0x0][0x8e8] ;  /* 0x00023a0000087ab9 */ /* 0x000fe20000000a00 */
[----:B------:R-:W3:Y:S03]  /*7530*/  LDC R21, c[0x0][0x148] ;  /* 0x00005200ff157b82 */ /* 0x000ee60000000800 */
[----:B------:R-:W-:Y:S01]  /*7540*/  IMAD.X R4, RZ, RZ, ~R4, P0 ;  /* 0x000000ffff047224 */ /* 0x000fe200000e0e04 */
[----:B------:R-:W-:-:S03]  /*7550*/  ISETP.NE.U32.AND P0, PT, RZ, UR8, PT ;  /* 0x00000008ff007c0c */ /* 0x000fc6000bf05070 */
[----:B------:R-:W-:Y:S01]  /*7560*/  IMAD R6, R4, UR6, RZ ;  /* 0x0000000604067c24 */ /* 0x000fe2000f8e02ff */
[----:B------:R-:W-:Y:S01]  /*7570*/  ISETP.NE.AND.EX P0, PT, RZ, UR9, PT, P0 ;  /* 0x00000009ff007c0c */ /* 0x000fe2000bf05300 */
[----:B------:R-:W-:Y:S01]  /*7580*/  IMAD.WIDE.U32 R4, R7, UR6, R16 ;  /* 0x0000000607047c25 */ /* 0x000fe2000f8e0010 */
[----:B------:R-:W-:-:S03]  /*7590*/  ULDC UR6, c[0x0][0x8c0] ;  /* 0x0002300000067ab9 */ /* 0x000fc60000000800 */
[----:B------:R-:W-:Y:S01]  /*75a0*/  IMAD R7, R7, UR7, R6 ;  /* 0x0000000707077c24 */ /* 0x000fe2000f8e0206 */
[----:B------:R-:W-:Y:S01]  /*75b0*/  ULDC UR7, c[0x0][0x154] ;  /* 0x0000550000077ab9 */ /* 0x000fe20000000800 */
[----:B-1----:R-:W-:Y:S02]  /*75c0*/  IMAD.MOV R6, RZ, RZ, -R18 ;  /* 0x000000ffff067224 */ /* 0x002fe400078e0a12 */
[----:B------:R-:W-:Y:S02]  /*75d0*/  IMAD.IADD R5, R5, 0x1, R7 ;  /* 0x0000000105057824 */ /* 0x000fe400078e0207 */
[----:B--2---:R-:W-:Y:S01]  /*75e0*/  IMAD R14, R15, R6, R14 ;  /* 0x000000060f0e7224 */ /* 0x004fe200078e020e */
[----:B------:R-:W-:Y:S02]  /*75f0*/  I2FP.F32.U32 R6, R12 ;  /* 0x0000000c00067245 */ /* 0x000fe40000201000 */
[--C-:B------:R-:W-:Y:S02]  /*7600*/  SHF.R.U64 R15, R4, UR6, R5.reuse ;  /* 0x00000006040f7c19 */ /* 0x100fe40008001205 */
[----:B------:R-:W-:Y:S01]  /*7610*/  SHF.R.U32.HI R4, RZ, UR6, R5 ;  /* 0x00000006ff047c19 */ /* 0x000fe20008011605 */
[----:B------:R-:W-:Y:S01]  /*7620*/  FMUL R6, R6, UR7 ;  /* 0x0000000706067c20 */ /* 0x000fe20008400000 */
[----:B------:R-:W-:-:S02]  /*7630*/  ULDC UR6, c[0x0][0x8b0] ;  /* 0x00022c0000067ab9 */ /* 0x000fc40000000800 */
[--C-:B------:R-:W-:Y:S01]  /*7640*/  SHF.R.U64 R22, R15, UR6, R4.reuse ;  /* 0x000000060f167c19 */ /* 0x100fe20008001204 */
[----:B------:R1:W2:Y:S01]  /*7650*/  F2I.U32.TRUNC.NTZ R24, R6 ;  /* 0x0000000600187305 */ /* 0x0002a2000020f000 */
[----:B------:R-:W-:Y:S01]  /*7660*/  SHF.R.U32.HI R5, RZ, UR6, R4 ;  /* 0x00000006ff057c19 */ /* 0x000fe20008011604 */
[----:B------:R-:W-:-:S03]  /*7670*/  ULDC UR6, c[0x0][0x900] ;  /* 0x0002400000067ab9 */ /* 0x000fc60000000800 */
[--C-:B------:R-:W-:Y:S02]  /*7680*/  SHF.R.U64 R18, R22, UR6, R5.reuse ;  /* 0x0000000616127c19 */ /* 0x100fe40008001205 */
[----:B------:R-:W-:-:S03]  /*7690*/  SHF.R.U32.HI R23, RZ, UR6, R5 ;  /* 0x00000006ff177c19 */ /* 0x000fc60008011605 */
[----:B------:R-:W-:Y:S02]  /*76a0*/  IMAD.MOV.U32 R4, RZ, RZ, R18 ;  /* 0x000000ffff047224 */ /* 0x000fe400078e0012 */
[----:B------:R-:W-:Y:S01]  /*76b0*/  IMAD.MOV.U32 R5, RZ, RZ, R23 ;  /* 0x000000ffff057224 */ /* 0x000fe200078e0017 */
[----:B-1----:R-:W-:Y:S06]  /*76c0*/  @!P0 BRA `(.L_x_160) ;  /* 0x0000000000288947 */ /* 0x002fec0003800000 */
[----:B------:R-:W-:Y:S02]  /*76d0*/  ULDC UR6, c[0x0][0x8f4] ;  /* 0x00023d0000067ab9 */ /* 0x000fe40000000800 */
[----:B------:R-:W-:-:S05]  /*76e0*/  IADD3 R5, P0, R18, UR6, RZ ;  /* 0x0000000612057c10 */ /* 0x000fca000ff1e0ff */
[----:B------:R-:W-:-:S04]  /*76f0*/  IMAD.X R23, RZ, RZ, R23, P0 ;  /* 0x000000ffff177224 */ /* 0x000fc800000e0617 */
[----:B------:R-:W-:-:S04]  /*7700*/  IMAD.WIDE.U32 R6, R23, UR8, RZ ;  /* 0x0000000817067c25 */ /* 0x000fc8000f8e00ff */
[----:B------:R-:W-:-:S04]  /*7710*/  IMAD.WIDE.U32 R6, P0, R5, UR9, R6 ;  /* 0x0000000905067c25 */ /* 0x000fc8000f800006 */
[----:B------:R-:W-:-:S04]  /*7720*/  IMAD.WIDE.U32 R4, R5, UR8, RZ ;  /* 0x0000000805047c25 */ /* 0x000fc8000f8e00ff */
[----:B------:R-:W-:Y:S01]  /*7730*/  IMAD.MOV.U32 R4, RZ, RZ, R7 ;  /* 0x000000ffff047224 */ /* 0x000fe200078e0007 */
[----:B------:R-:W-:Y:S02]  /*7740*/  IADD3 RZ, P1, R5, R6, RZ ;  /* 0x0000000605ff7210 */ /* 0x000fe40007f3e0ff */
[----:B------:R-:W-:-:S03]  /*7750*/  IADD3.X R5, RZ, RZ, RZ, P0, !PT ;  /* 0x000000ffff057210 */ /* 0x000fc600007fe4ff */
[----:B------:R-:W-:-:S08]  /*7760*/  IMAD.WIDE.U32.X R4, R23, UR9, R4, P1 ;  /* 0x0000000917047c25 */ /* 0x000fd000088e0404 */
.L_x_160:
[----:B------:R-:W-:Y:S01]  /*7770*/  ISETP.NE.AND P0, PT, R2, 0x1, PT ;  /* 0x000000010200780c */ /* 0x000fe20003f05270 */
[----:B------:R-:W-:Y:S01]  /*7780*/  ULDC UR6, c[0x0][0x8f0] ;  /* 0x00023c0000067ab9 */ /* 0x000fe20000000800 */
[----:B------:R-:W-:Y:S01]  /*7790*/  LOP3.LUT R22, R22, UR18, RZ, 0xc0, !PT ;  /* 0x0000001216167c12 */ /* 0x000fe2000f8ec0ff */
[----:B--2---:R-:W-:Y:S01]  /*77a0*/  IMAD.MOV R24, RZ, RZ, -R24 ;  /* 0x000000ffff187224 */ /* 0x004fe200078e0a18 */
[----:B------:R-:W-:Y:S01]  /*77b0*/  SHF.R.U64 R5, R4, UR6, R5 ;  /* 0x0000000604057c19 */ /* 0x000fe20008001205 */
[----:B------:R-:W-:Y:S01]  /*77c0*/  ULDC UR6, c[0x0][0x8e0] ;  /* 0x0002380000067ab9 */ /* 0x000fe20000000800 */
[----:B------:R-:W-:Y:S01]  /*77d0*/  LOP3.LUT R15, R15, UR17, RZ, 0xc0, !PT ;  /* 0x000000110f0f7c12 */ /* 0x000fe2000f8ec0ff */
[----:B------:R-:W-:Y:S01]  /*77e0*/  ULDC UR7, c[0x0][0x8b8] ;  /* 0x00022e0000077ab9 */ /* 0x000fe20000000800 */
[----:B------:R-:W-:Y:S02]  /*77f0*/  IMAD.MOV.U32 R4, RZ, RZ, 0x1 ;  /* 0x00000001ff047424 */ /* 0x000fe400078e00ff */
[----:B------:R-:W-:-:S02]  /*7800*/  IMAD.MOV R7, RZ, RZ, -R5 ;  /* 0x000000ffff077224 */ /* 0x000fc400078e0a05 */
[----:B------:R-:W-:Y:S02]  /*7810*/  IMAD R5, R5, UR19, R22 ;  /* 0x0000001305057c24 */ /* 0x000fe4000f8e0216 */
[----:B---3--:R-:W-:Y:S02]  /*7820*/  @P0 IMAD R14, R21, R24, R12 ;  /* 0x00000018150e0224 */ /* 0x008fe400078e020c */
[----:B------:R-:W-:Y:S01]  /*7830*/  IMAD R18, R7, UR6, R18 ;  /* 0x0000000607127c24 */ /* 0x000fe2000f8e0212 */
[----:B------:R-:W-:Y:S01]  /*7840*/  ULDC UR6, c[0x0][0x8a8] ;  /* 0x00022a0000067ab9 */ /* 0x000fe20000000800 */
[----:B------:R-:W-:Y:S02]  /*7850*/  IMAD R14, R5, UR7, R14 ;  /* 0x00000007050e7c24 */ /* 0x000fe4000f8e020e */
[----:B------:R-:W-:-:S05]  /*7860*/  IMAD R5, R18, UR6, R15 ;  /* 0x0000000612057c24 */ /* 0x000fca000f8e020f */
[----:B------:R-:W-:Y:S02]  /*7870*/  SEL R21, R5, R14, !P0 ;  /* 0x0000000e05157207 */ /* 0x000fe40004000000 */
[----:B------:R-:W-:-:S07]  /*7880*/  SEL R22, R14, R5, !P0 ;  /* 0x000000050e167207 */ /* 0x000fce0004000000 */
.L_x_158:
[----:B------:R-:W-:Y:S05]  /*7890*/  BSYNC B1 ;  /* 0x0000000000017941 */ /* 0x000fea0003800000 */
.L_x_157:
[----:B------:R-:W-:-:S13]  /*78a0*/  LOP3.LUT P0, RZ, R4, 0xff, RZ, 0xc0, !PT ;  /* 0x000000ff04ff7812 */ /* 0x000fda000780c0ff */
[----:B------:R-:W-:Y:S05]  /*78b0*/  @P0 BRA `(.L_x_161) ;  /* 0xfffffff400480947 */ /* 0x000fea000383ffff */
[----:B------:R-:W-:Y:S05]  /*78c0*/  BSYNC B0 ;  /* 0x0000000000007941 */ /* 0x000fea0003800000 */
.L_x_150:
[----:B------:R-:W-:-:S03]  /*78d0*/  UMOV UR6, 0xffffffff ;  /* 0xffffffff00067882 */ /* 0x000fc60000000000 */
[----:B------:R-:W-:Y:S05]  /*78e0*/  BRA.DIV UR6, `(.L_x_162) ;  /* 0x0000000a06647947 */ /* 0x000fea000b800000 */
[----:B------:R-:W-:-:S13]  /*78f0*/  ELECT P6, URZ, PT ;  /* 0x00000000003f782f */ /* 0x000fda00038c0000 */
.L_x_187:
[----:B------:R-:W-:Y:S05]  /*7900*/  @!P6 BRA `(.L_x_14) ;  /* 0x0000000000ece947 */ /* 0x000fea0003800000 */
[----:B------:R-:W-:-:S04]  /*7910*/  LOP3.LUT R19, R19, 0x2, RZ, 0xfc, !PT ;  /* 0x0000000213137812 */ /* 0x000fc800078efcff */
[----:B------:R-:W-:-:S13]  /*7920*/  ISETP.NE.AND P0, PT, R19, 0x3, PT ;  /* 0x000000031300780c */ /* 0x000fda0003f05270 */
[----:B------:R-:W-:Y:S05]  /*7930*/  @!P0 BRA `(.L_x_163) ;  /* 0x0000000000048947 */ /* 0x000fea0003800000 */
[----:B-1----:R-:W-:Y:S01]  /*7940*/  BPT.TRAP 0x1 ;  /* 0x000000040000795c */ /* 0x002fe20000300000 */
.L_x_163:
[----:B------:R-:W2:Y:S01]  /*7950*/  S2R R5, SR_CgaCtaId ;  /* 0x0000000000057919 */ /* 0x000ea20000008800 */
[----:B------:R-:W-:Y:S02]  /*7960*/  MOV R0, 0x400 ;  /* 0x0000040000007802 */ /* 0x000fe40000000f00 */
[----:B------:R-:W-:Y:S02]  /*7970*/  SHF.L.U32 R4, R3, 0x1f, RZ ;  /* 0x0000001f03047819 */ /* 0x000fe400000006ff */
[----:B--2---:R-:W-:-:S05]  /*7980*/  LEA R0, R5, R0, 0x18 ;  /* 0x0000000005007211 */ /* 0x004fca00078ec0ff */
[----:B------:R-:W-:-:S04]  /*7990*/  VIADD R0, R0, 0x30 ;  /* 0x0000003000007836 */ /* 0x000fc80000000000 */
[C---:B------:R-:W-:Y:S02]  /*79a0*/  IMAD R7, R13.reuse, 0x8, R0 ;  /* 0x000000080d077824 */ /* 0x040fe400078e0200 */
[----:B------:R-:W-:Y:S02]  /*79b0*/  VIADD R13, R13, 0x1 ;  /* 0x000000010d0d7836 */ /* 0x000fe40000000000 */
[----:B------:R-:W2:Y:S03]  /*79c0*/  SYNCS.PHASECHK.TRANS64.TRYWAIT P0, [R7+URZ], R4 ;  /* 0x00000004070075a7 */ /* 0x000ea6000800017f */
[----:B------:R-:W-:-:S04]  /*79d0*/  ISETP.NE.AND P1, PT, R13, 0x6, PT ;  /* 0x000000060d00780c */ /* 0x000fc80003f25270 */
[----:B------:R-:W-:Y:S02]  /*79e0*/  SEL R2, RZ, 0x1, P1 ;  /* 0x00000001ff027807 */ /* 0x000fe40000800000 */
[----:B------:R-:W-:Y:S02]  /*79f0*/  SEL R13, R13, RZ, P1 ;  /* 0x000000ff0d0d7207 */ /* 0x000fe40000800000 */
[----:B------:R-:W-:-:S03]  /*7a00*/  LOP3.LUT R6, R3, R2, RZ, 0x3c, !PT ;  /* 0x0000000203067212 */ /* 0x000fc600078e3cff */
[----:B------:R-:W-:Y:S01]  /*7a10*/  IMAD R8, R13, 0x8, R0 ;  /* 0x000000080d087824 */ /* 0x000fe200078e0200 */
[----:B------:R-:W-:Y:S01]  /*7a20*/  SHF.L.U32 R5, R6, 0x1f, RZ ;  /* 0x0000001f06057819 */ /* 0x000fe200000006ff */
[----:B--2---:R-:W-:Y:S06]  /*7a30*/  @!P0 BRA `(.L_x_164) ;  /* 0x0000000800308947 */ /* 0x004fec0003800000 */
.L_x_188:
[----:B------:R-:W3:Y:S01]  /*7a40*/  SYNCS.PHASECHK.TRANS64.TRYWAIT P0, [R8+URZ], R5 ;  /* 0x00000005080075a7 */ /* 0x000ee2000800017f */
[----:B------:R-:W-:-:S04]  /*7a50*/  IADD3 R2, R13, 0x1, RZ ;  /* 0x000000010d027810 */ /* 0x000fc80007ffe0ff */
[----:B------:R-:W-:-:S04]  /*7a60*/  ISETP.NE.AND P1, PT, R2, 0x6, PT ;  /* 0x000000060200780c */ /* 0x000fc80003f25270 */
[----:B------:R-:W-:Y:S02]  /*7a70*/  SEL R3, RZ, 0x1, P1 ;  /* 0x00000001ff037807 */ /* 0x000fe40000800000 */
[----:B--2---:R-:W-:Y:S02]  /*7a80*/  SEL R7, R2, RZ, P1 ;  /* 0x000000ff02077207 */ /* 0x004fe40000800000 */
[----:B------:R-:W-:-:S03]  /*7a90*/  LOP3.LUT R6, R6, R3, RZ, 0x3c, !PT ;  /* 0x0000000306067212 */ /* 0x000fc600078e3cff */
[----:B------:R-:W-:Y:S01]  /*7aa0*/  IMAD R9, R7, 0x8, R0 ;  /* 0x0000000807097824 */ /* 0x000fe200078e0200 */
[----:B------:R-:W-:Y:S01]  /*7ab0*/  SHF.L.U32 R4, R6, 0x1f, RZ ;  /* 0x0000001f06047819 */ /* 0x000fe200000006ff */
[----:B---3--:R-:W-:Y:S06]  /*7ac0*/  @!P0 BRA `(.L_x_165) ;  /* 0x0000000800208947 */ /* 0x008fec0003800000 */
.L_x_189:
[----:B------:R-:W3:Y:S01]  /*7ad0*/  SYNCS.PHASECHK.TRANS64.TRYWAIT P0, [R9+URZ], R4 ;  /* 0x00000004090075a7 */ /* 0x000ee2000800017f */
[----:B------:R-:W-:-:S05]  /*7ae0*/  VIADD R2, R7, 0x1 ;  /* 0x0000000107027836 */ /* 0x000fca0000000000 */
[----:B------:R-:W-:-:S04]  /*7af0*/  ISETP.NE.AND P1, PT, R2, 0x6, PT ;  /* 0x000000060200780c */ /* 0x000fc80003f25270 */
[----:B------:R-:W-:Y:S02]  /*7b00*/  SEL R3, RZ, 0x1, P1 ;  /* 0x00000001ff037807 */ /* 0x000fe40000800000 */
[----:B------:R-:W-:Y:S02]  /*7b10*/  SEL R7, R2, RZ, P1 ;  /* 0x000000ff02077207 */ /* 0x000fe40000800000 */
[----:B------:R-:W-:-:S03]  /*7b20*/  LOP3.LUT R6, R6, R3, RZ, 0x3c, !PT ;  /* 0x0000000306067212 */ /* 0x000fc600078e3cff */
[----:B--2---:R-:W-:Y:S01]  /*7b30*/  IMAD R8, R7, 0x8, R0 ;  /* 0x0000000807087824 */ /* 0x004fe200078e0200 */
[----:B------:R-:W-:Y:S01]  /*7b40*/  SHF.L.U32 R5, R6, 0x1f, RZ ;  /* 0x0000001f06057819 */ /* 0x000fe200000006ff */
[----:B---3--:R-:W-:Y:S06]  /*7b50*/  @!P0 BRA `(.L_x_166) ;  /* 0x0000000800108947 */ /* 0x008fec0003800000 */
.L_x_190:
[----:B------:R-:W3:Y:S01]  /*7b60*/  SYNCS.PHASECHK.TRANS64.TRYWAIT P0, [R8+URZ], R5 ;  /* 0x00000005080075a7 */ /* 0x000ee2000800017f */
[----:B------:R-:W-:-:S05]  /*7b70*/  VIADD R2, R7, 0x1 ;  /* 0x0000000107027836 */ /* 0x000fca0000000000 */
[----:B------:R-:W-:-:S04]  /*7b80*/  ISETP.NE.AND P1, PT, R2, 0x6, PT ;  /* 0x000000060200780c */ /* 0x000fc80003f25270 */
[----:B------:R-:W-:Y:S02]  /*7b90*/  SEL R3, RZ, 0x1, P1 ;  /* 0x00000001ff037807 */ /* 0x000fe40000800000 */
[----:B------:R-:W-:Y:S02]  /*7ba0*/  SEL R7, R2, RZ, P1 ;  /* 0x000000ff02077207 */ /* 0x000fe40000800000 */
[----:B--2---:R-:W-:-:S03]  /*7bb0*/  LOP3.LUT R9, R6, R3, RZ, 0x3c, !PT ;  /* 0x0000000306097212 */ /* 0x004fc600078e3cff */
[----:B------:R-:W-:Y:S01]  /*7bc0*/  IMAD R11, R7, 0x8, R0 ;  /* 0x00000008070b7824 */ /* 0x000fe200078e0200 */
[----:B------:R-:W-:Y:S01]  /*7bd0*/  SHF.L.U32 R6, R9, 0x1f, RZ ;  /* 0x0000001f09067819 */ /* 0x000fe200000006ff */
[----:B---3--:R-:W-:Y:S06]  /*7be0*/  @!P0 BRA `(.L_x_167) ;  /* 0x0000000800008947 */ /* 0x008fec0003800000 */
.L_x_191:
[----:B------:R-:W3:Y:S01]  /*7bf0*/  SYNCS.PHASECHK.TRANS64.TRYWAIT P0, [R11+URZ], R6 ;  /* 0x000000060b0075a7 */ /* 0x000ee2000800017f */
[----:B------:R-:W-:-:S05]  /*7c00*/  VIADD R2, R7, 0x1 ;  /* 0x0000000107027836 */ /* 0x000fca0000000000 */
[----:B------:R-:W-:-:S04]  /*7c10*/  ISETP.NE.AND P1, PT, R2, 0x6, PT ;  /* 0x000000060200780c */ /* 0x000fc80003f25270 */
[----:B------:R-:W-:Y:S02]  /*7c20*/  SEL R4, RZ, 0x1, P1 ;  /* 0x00000001ff047807 */ /* 0x000fe40000800000 */
[----:B------:R-:W-:Y:S02]  /*7c30*/  SEL R3, R2, RZ, P1 ;  /* 0x000000ff02037207 */ /* 0x000fe40000800000 */
[----:B------:R-:W-:Y:S01]  /*7c40*/  LOP3.LUT R4, R9, R4, RZ, 0x3c, !PT ;  /* 0x0000000409047212 */ /* 0x000fe200078e3cff */
[----:B---3--:R-:W-:Y:S06]  /*7c50*/  @!P0 BRA `(.L_x_168) ;  /* 0x0000000400f88947 */ /* 0x008fec0003800000 */
.L_x_192:
[----:B------:R-:W-:Y:S01]  /*7c60*/  IMAD R3, R3, 0x8, R0 ;  /* 0x0000000803037824 */ /* 0x000fe200078e0200 */
[----:B------:R-:W-:-:S07]  /*7c70*/  SHF.L.U32 R0, R4, 0x1f, RZ ;  /* 0x0000001f04007819 */ /* 0x000fce00000006ff */
.L_x_169:
[----:B----4-:R4:W1:Y:S02]  /*7c80*/  SYNCS.PHASECHK.TRANS64.TRYWAIT P0, [R3+URZ], R0 ;  /* 0x00000000030075a7 */ /* 0x010864000800017f */
[----:B-1----:R-:W-:Y:S05]  /*7c90*/  @!P0 NANOSLEEP.SYNCS 0x989680 ;  /* 0x009896800000895d */ /* 0x002fea0003900000 */
[----:B------:R-:W1:Y:S02]  /*7ca0*/  @!P0 SYNCS.PHASECHK.TRANS64 P0, [R3+URZ], R0 ;  /* 0x00000000030085a7 */ /* 0x000e64000800007f */
[----:B-1----:R-:W-:Y:S05]  /*7cb0*/  @!P0 BRA `(.L_x_169) ;  /* 0xfffffffc00f08947 */ /* 0x002fea000383ffff */
.L_x_14:
[----:B-1----:R-:W-:Y:S05]  /*7cc0*/  BSYNC B6 ;  /* 0x0000000000067941 */ /* 0x002fea0003800000 */
.L_x_12:
[----:B------:R-:W-:Y:S05]  /*7cd0*/  EXIT ;  /* 0x000000000000794d */ /* 0x000fea0003800000 */
.L_x_27:
[----:B---3--:R3:W4:Y:S02]  /*7ce0*/  SYNCS.PHASECHK.TRANS64.TRYWAIT P1, [R3+URZ], R0 ;  /* 0x00000000030075a7 */ /* 0x008724000802017f */
[----:B----4-:R-:W-:Y:S05]  /*7cf0*/  @!P1 NANOSLEEP.SYNCS 0x989680 ;  /* 0x009896800000995d */ /* 0x010fea0003900000 */
[----:B------:R-:W4:Y:S02]  /*7d00*/  @!P1 SYNCS.PHASECHK.TRANS64 P1, [R3+URZ], R0 ;  /* 0x00000000030095a7 */ /* 0x000f24000802007f */
[----:B----4-:R-:W-:Y:S05]  /*7d10*/  @!P1 BRA `(.L_x_27) ;  /* 0xfffffffc00f09947 */ /* 0x010fea000383ffff */
[----:B------:R-:W-:Y:S05]  /*7d20*/  BRA `(.L_x_26) ;  /* 0xffffff9c00dc7947 */ /* 0x000fea000383ffff */
.L_x_32:
[----:B---3--:R-:W-:-:S04]  /*7d30*/  IMAD.U32 R5, RZ, RZ, UR4 ;  /* 0x00000004ff057e24 */ /* 0x008fc8000f8e00ff */
[----:B------:R3:W4:Y:S03]  /*7d40*/  SYNCS.PHASECHK.TRANS64.TRYWAIT P1, [R5+URZ], R4 ;  /* 0x00000004050075a7 */ /* 0x000726000802017f */
[----:B----4-:R-:W-:Y:S05]  /*7d50*/  @!P1 NANOSLEEP.SYNCS 0x989680 ;  /* 0x009896800000995d */ /* 0x010fea0003900000 */
[----:B------:R-:W4:Y:S02]  /*7d60*/  @!P1 SYNCS.PHASECHK.TRANS64 P1, [R5+URZ], R4 ;  /* 0x00000004050095a7 */ /* 0x000f24000802007f */
[----:B----4-:R-:W-:Y:S05]  /*7d70*/  @!P1 BRA `(.L_x_32) ;  /* 0xfffffffc00ec9947 */ /* 0x010fea000383ffff */
[----:B------:R-:W-:Y:S05]  /*7d80*/  BRA `(.L_x_31) ;  /* 0xffffffa0009c7947 */ /* 0x000fea000383ffff */
.L_x_55:
[----:B-1----:R-:W-:-:S04]  /*7d90*/  MOV R4, UR51 ;  /* 0x0000003300047c02 */ /* 0x002fc80008000f00 */
[----:B------:R1:W2:Y:S03]  /*7da0*/  SYNCS.PHASECHK.TRANS64.TRYWAIT P0, [R4+URZ+0x60], R3 ;  /* 0x00006003040075a7 */ /* 0x0002a6000800017f */
[----:B--2---:R-:W-:Y:S05]  /*7db0*/  @!P0 NANOSLEEP.SYNCS 0x989680 ;  /* 0x009896800000895d */ /* 0x004fea0003900000 */
[----:B------:R-:W2:Y:S02]  /*7dc0*/  @!P0 SYNCS.PHASECHK.TRANS64 P0, [R4+URZ+0x60], R3 ;  /* 0x00006003040085a7 */ /* 0x000ea4000800007f */
[----:B--2---:R-:W-:Y:S05]  /*7dd0*/  @!P0 BRA `(.L_x_55) ;  /* 0xfffffffc00ec8947 */ /* 0x004fea000383ffff */
[----:B------:R-:W-:Y:S05]  /*7de0*/  BRA `(.L_x_170) ;  /* 0xffffffb0006c7947 */ /* 0x000fea000383ffff */
.L_x_66:
[----:B-1----:R1:W2:Y:S02]  /*7df0*/  SYNCS.PHASECHK.TRANS64.TRYWAIT P2, [R14+URZ+0x60], R15 ;  /* 0x0000600f0e0075a7 */ /* 0x0022a4000804017f */
[----:B--2---:R-:W-:Y:S05]  /*7e00*/  @!P2 NANOSLEEP.SYNCS 0x989680 ;  /* 0x009896800000a95d */ /* 0x004fea0003900000 */
[----:B------:R-:W2:Y:S02]  /*7e10*/  @!P2 SYNCS.PHASECHK.TRANS64 P2, [R14+URZ+0x60], R15 ;  /* 0x0000600f0e00a5a7 */ /* 0x000ea4000804007f */
[----:B--2---:R-:W-:Y:S05]  /*7e20*/  @!P2 BRA `(.L_x_66) ;  /* 0xfffffffc00f0a947 */ /* 0x004fea000383ffff */
[----:B------:R-:W-:Y:S05]  /*7e30*/  BRA `(.L_x_171) ;  /* 0xffffffb800307947 */ /* 0x000fea000383ffff */
.L_x_76:
[----:B-1----:R1:W2:Y:S02]  /*7e40*/  SYNCS.PHASECHK.TRANS64.TRYWAIT P2, [R12+URZ+0x60], R13 ;  /* 0x0000600d0c0075a7 */ /* 0x0022a4000804017f */
[----:B--2---:R-:W-:Y:S05]  /*7e50*/  @!P2 NANOSLEEP.SYNCS 0x989680 ;  /* 0x009896800000a95d */ /* 0x004fea0003900000 */
[----:B------:R-:W2:Y:S02]  /*7e60*/  @!P2 SYNCS.PHASECHK.TRANS64 P2, [R12+URZ+0x60], R13 ;  /* 0x0000600d0c00a5a7 */ /* 0x000ea4000804007f */
[----:B--2---:R-:W-:Y:S05]  /*7e70*/  @!P2 BRA `(.L_x_76) ;  /* 0xfffffffc00f0a947 */ /* 0x004fea000383ffff */
[----:B------:R-:W-:Y:S05]  /*7e80*/  BRA `(.L_x_172) ;  /* 0xffffffbc00d87947 */ /* 0x000fea000383ffff */
.L_x_86:
[----:B-1----:R1:W2:Y:S02]  /*7e90*/  SYNCS.PHASECHK.TRANS64.TRYWAIT P2, [R13+URZ+0x60], R12 ;  /* 0x0000600c0d0075a7 */ /* 0x0022a4000804017f */
[----:B--2---:R-:W-:Y:S05]  /*7ea0*/  @!P2 NANOSLEEP.SYNCS 0x989680 ;  /* 0x009896800000a95d */ /* 0x004fea0003900000 */
[----:B------:R-:W2:Y:S02]  /*7eb0*/  @!P2 SYNCS.PHASECHK.TRANS64 P2, [R13+URZ+0x60], R12 ;  /* 0x0000600c0d00a5a7 */ /* 0x000ea4000804007f */
[----:B--2---:R-:W-:Y:S05]  /*7ec0*/  @!P2 BRA `(.L_x_86) ;  /* 0xfffffffc00f0a947 */ /* 0x004fea000383ffff */
[----:B------:R-:W-:Y:S05]  /*7ed0*/  BRA `(.L_x_173) ;  /* 0xffffffc4008c7947 */ /* 0x000fea000383ffff */
.L_x_106:
[----:B-1----:R-:W-:-:S04]  /*7ee0*/  IMAD.U32 R3, RZ, RZ, UR4 ;  /* 0x00000004ff037e24 */ /* 0x002fc8000f8e00ff */
[----:B------:R1:W2:Y:S03]  /*7ef0*/  SYNCS.PHASECHK.TRANS64.TRYWAIT P0, [R3+URZ+0xa8], R0 ;  /* 0x0000a800030075a7 */ /* 0x0002a6000800017f */
[----:B--2---:R-:W-:Y:S05]  /*7f00*/  @!P0 NANOSLEEP.SYNCS 0x989680 ;  /* 0x009896800000895d */ /* 0x004fea0003900000 */
[----:B------:R-:W2:Y:S02]  /*7f10*/  @!P0 SYNCS.PHASECHK.TRANS64 P0, [R3+URZ+0xa8], R0 ;  /* 0x0000a800030085a7 */ /* 0x000ea4000800007f */
[----:B--2---:R-:W-:Y:S05]  /*7f20*/  @!P0 BRA `(.L_x_106) ;  /* 0xfffffffc00ec8947 */ /* 0x004fea000383ffff */
[----:B------:R-:W-:Y:S05]  /*7f30*/  BRA `(.L_x_105) ;  /* 0xffffffd800b47947 */ /* 0x000fea000383ffff */
.L_x_115:
[----:B-1----:R-:W-:-:S04]  /*7f40*/  IMAD.U32 R5, RZ, RZ, UR5 ;  /* 0x00000005ff057e24 */ /* 0x002fc8000f8e00ff */
[----:B------:R1:W2:Y:S03]  /*7f50*/  SYNCS.PHASECHK.TRANS64.TRYWAIT P1, [R5+URZ+0x80], R4 ;  /* 0x00008004050075a7 */ /* 0x0002a6000802017f */
[----:B--2---:R-:W-:Y:S05]  /*7f60*/  @!P1 NANOSLEEP.SYNCS 0x989680 ;  /* 0x009896800000995d */ /* 0x004fea0003900000 */
[----:B------:R-:W2:Y:S02]  /*7f70*/  @!P1 SYNCS.PHASECHK.TRANS64 P1, [R5+URZ+0x80], R4 ;  /* 0x00008004050095a7 */ /* 0x000ea4000802007f */
[----:B--2---:R-:W-:Y:S05]  /*7f80*/  @!P1 BRA `(.L_x_115) ;  /* 0xfffffffc00ec9947 */ /* 0x004fea000383ffff */
[----:B------:R-:W-:Y:S05]  /*7f90*/  BRA `(.L_x_174) ;  /* 0xffffffdc00a07947 */ /* 0x000fea000383ffff */
.L_x_121:
[----:B-12---:R-:W-:-:S04]  /*7fa0*/  IMAD.U32 R5, RZ, RZ, UR5 ;  /* 0x00000005ff057e24 */ /* 0x006fc8000f8e00ff */
[----:B------:R1:W2:Y:S03]  /*7fb0*/  SYNCS.PHASECHK.TRANS64.TRYWAIT P1, [R5+URZ+0x88], R4 ;  /* 0x00008804050075a7 */ /* 0x0002a6000802017f */
[----:B--2---:R-:W-:Y:S05]  /*7fc0*/  @!P1 NANOSLEEP.SYNCS 0x989680 ;  /* 0x009896800000995d */ /* 0x004fea0003900000 */
[----:B------:R-:W2:Y:S02]  /*7fd0*/  @!P1 SYNCS.PHASECHK.TRANS64 P1, [R5+URZ+0x88], R4 ;  /* 0x00008804050095a7 */ /* 0x000ea4000802007f */
[----:B--2---:R-:W-:Y:S05]  /*7fe0*/  @!P1 BRA `(.L_x_121) ;  /* 0xfffffffc00ec9947 */ /* 0x004fea000383ffff */
[----:B------:R-:W-:Y:S05]  /*7ff0*/  BRA `(.L_x_175) ;  /* 0xffffffdc00e87947 */ /* 0x000fea000383ffff */
.L_x_127:
[----:B-123--:R-:W-:-:S04]  /*8000*/  IMAD.U32 R5, RZ, RZ, UR5 ;  /* 0x00000005ff057e24 */ /* 0x00efc8000f8e00ff */
[----:B------:R1:W2:Y:S03]  /*8010*/  SYNCS.PHASECHK.TRANS64.TRYWAIT P1, [R5+URZ+0x90], R4 ;  /* 0x00009004050075a7 */ /* 0x0002a6000802017f */
[----:B--2---:R-:W-:Y:S05]  /*8020*/  @!P1 NANOSLEEP.SYNCS 0x989680 ;  /* 0x009896800000995d */ /* 0x004fea0003900000 */
[----:B------:R-:W2:Y:S02]  /*8030*/  @!P1 SYNCS.PHASECHK.TRANS64 P1, [R5+URZ+0x90], R4 ;  /* 0x00009004050095a7 */ /* 0x000ea4000802007f */
[----:B--2---:R-:W-:Y:S05]  /*8040*/  @!P1 BRA `(.L_x_127) ;  /* 0xfffffffc00ec9947 */ /* 0x004fea000383ffff */
[----:B------:R-:W-:Y:S05]  /*8050*/  BRA `(.L_x_176) ;  /* 0xffffffe000387947 */ /* 0x000fea000383ffff */
.L_x_133:
[----:B-1234-:R-:W-:-:S04]  /*8060*/  IMAD.U32 R5, RZ, RZ, UR5 ;  /* 0x00000005ff057e24 */ /* 0x01efc8000f8e00ff */
[----:B------:R1:W2:Y:S03]  /*8070*/  SYNCS.PHASECHK.TRANS64.TRYWAIT P1, [R5+URZ+0x98], R4 ;  /* 0x00009804050075a7 */ /* 0x0002a6000802017f */
[----:B--2---:R-:W-:Y:S05]  /*8080*/  @!P1 NANOSLEEP.SYNCS 0x989680 ;  /* 0x009896800000995d */ /* 0x004fea0003900000 */
[----:B------:R-:W2:Y:S02]  /*8090*/  @!P1 SYNCS.PHASECHK.TRANS64 P1, [R5+URZ+0x98], R4 ;  /* 0x00009804050095a7 */ /* 0x000ea4000802007f */
[----:B--2---:R-:W-:Y:S05]  /*80a0*/  @!P1 BRA `(.L_x_133) ;  /* 0xfffffffc00ec9947 */ /* 0x004fea000383ffff */
[----:B------:R-:W-:Y:S05]  /*80b0*/  BRA `(.L_x_177) ;  /* 0xffffffe000887947 */ /* 0x000fea000383ffff */
.L_x_143:
[----:B--2---:R2:W1:Y:S02]  /*80c0*/  SYNCS.PHASECHK.TRANS64.TRYWAIT P0, [R3+URZ+0x80], R0 ;  /* 0x00008000030075a7 */ /* 0x004464000800017f */
[----:B-1----:R-:W-:Y:S05]  /*80d0*/  @!P0 NANOSLEEP.SYNCS 0x989680 ;  /* 0x009896800000895d */ /* 0x002fea0003900000 */
[----:B------:R-:W1:Y:S02]  /*80e0*/  @!P0 SYNCS.PHASECHK.TRANS64 P0, [R3+URZ+0x80], R0 ;  /* 0x00008000030085a7 */ /* 0x000e64000800007f */
[----:B-1----:R-:W-:Y:S05]  /*80f0*/  @!P0 BRA `(.L_x_143) ;  /* 0xfffffffc00f08947 */ /* 0x002fea000383ffff */
[----:B------:R-:W-:Y:S05]  /*8100*/  BRA `(.L_x_178) ;  /* 0xffffffe800847947 */ /* 0x000fea000383ffff */
.L_x_145:
[----:B------:R1:W1:Y:S02]  /*8110*/  SYNCS.PHASECHK.TRANS64.TRYWAIT P0, [R3+URZ+0x88], R0 ;  /* 0x00008800030075a7 */ /* 0x000264000800017f */
[----:B-1----:R-:W-:Y:S05]  /*8120*/  @!P0 NANOSLEEP.SYNCS 0x989680 ;  /* 0x009896800000895d */ /* 0x002fea0003900000 */
[----:B------:R-:W1:Y:S02]  /*8130*/  @!P0 SYNCS.PHASECHK.TRANS64 P0, [R3+URZ+0x88], R0 ;  /* 0x00008800030085a7 */ /* 0x000e64000800007f */
[----:B-1----:R-:W-:Y:S05]  /*8140*/  @!P0 BRA `(.L_x_145) ;  /* 0xfffffffc00f08947 */ /* 0x002fea000383ffff */
[----:B------:R-:W-:Y:S05]  /*8150*/  BRA `(.L_x_179) ;  /* 0xffffffe800807947 */ /* 0x000fea000383ffff */
.L_x_147:
[----:B------:R1:W1:Y:S02]  /*8160*/  SYNCS.PHASECHK.TRANS64.TRYWAIT P0, [R3+URZ+0x90], R0 ;  /* 0x00009000030075a7 */ /* 0x000264000800017f */
[----:B-1----:R-:W-:Y:S05]  /*8170*/  @!P0 NANOSLEEP.SYNCS 0x989680 ;  /* 0x009896800000895d */ /* 0x002fea0003900000 */
[----:B------:R-:W1:Y:S02]  /*8180*/  @!P0 SYNCS.PHASECHK.TRANS64 P0, [R3+URZ+0x90], R0 ;  /* 0x00009000030085a7 */ /* 0x000e64000800007f */
[----:B-1----:R-:W-:Y:S05]  /*8190*/  @!P0 BRA `(.L_x_147) ;  /* 0xfffffffc00f08947 */ /* 0x002fea000383ffff */
[----:B------:R-:W-:Y:S05]  /*81a0*/  BRA `(.L_x_180) ;  /* 0xffffffe8007c7947 */ /* 0x000fea000383ffff */
.L_x_151:
[----:B------:R-:W-:Y:S01]  /*81b0*/  BSSY B1, `(.L_x_181) ;  /* 0x0000006000017945 */ /* 0x000fe20003800000 */
[----:B------:R-:W-:-:S07]  /*81c0*/  IMAD.MOV.U32 R15, RZ, RZ, -0x1 ;  /* 0xffffffffff0f7424 */ /* 0x000fce00078e00ff */
[----:B------:R-:W-:Y:S05]  /*81d0*/  WARPSYNC.COLLECTIVE R15, `(.L_x_182) ;  /* 0x000000000f0c7348 */ /* 0x000fea0003c00000 */
[----:B------:R-:W-:Y:S02]  /*81e0*/  ELECT P6, UR62, PT ;  /* 0x00000000003e782f */ /* 0x000fe400038c0000 */
[----:B------:R-:W-:Y:S01]  /*81f0*/  MOV R14, UR62 ;  /* 0x0000003e000e7c02 */ /* 0x000fe20008000f00 */
[----:B------:R-:W-:Y:S10]  /*8200*/  ENDCOLLECTIVE ;  /* 0x000000000000791b */ /* 0x000ff40003800000 */
.L_x_182:
[----:B------:R-:W-:Y:S05]  /*8210*/  BSYNC B1 ;  /* 0x0000000000017941 */ /* 0x000fea0003800000 */
.L_x_181:
[----:B------:R-:W-:Y:S05]  /*8220*/  BRA `(.L_x_183) ;  /* 0xffffffe800f87947 */ /* 0x000fea000383ffff */
.L_x_154:
[----:B--2---:R2:W3:Y:S02]  /*8230*/  SYNCS.PHASECHK.TRANS64.TRYWAIT P0, [R14+URZ+0x30], R7 ;  /* 0x000030070e0075a7 */ /* 0x0044e4000800017f */
[----:B---3--:R-:W-:Y:S05]  /*8240*/  @!P0 NANOSLEEP.SYNCS 0x989680 ;  /* 0x009896800000895d */ /* 0x008fea0003900000 */
[----:B------:R-:W3:Y:S02]  /*8250*/  @!P0 SYNCS.PHASECHK.TRANS64 P0, [R14+URZ+0x30], R7 ;  /* 0x000030070e0085a7 */ /* 0x000ee4000800007f */
[----:B---3--:R-:W-:Y:S05]  /*8260*/  @!P0 BRA `(.L_x_154) ;  /* 0xfffffffc00f08947 */ /* 0x008fea000383ffff */
[----:B------:R-:W-:Y:S05]  /*8270*/  BRA `(.L_x_184) ;  /* 0xffffffec00307947 */ /* 0x000fea000383ffff */
.L_x_162:
[----:B------:R-:W-:Y:S01]  /*8280*/  BSSY B0, `(.L_x_185) ;  /* 0x0000006000007945 */ /* 0x000fe20003800000 */
[----:B------:R-:W-:-:S07]  /*8290*/  IMAD.MOV.U32 R15, RZ, RZ, -0x1 ;  /* 0xffffffffff0f7424 */ /* 0x000fce00078e00ff */
[----:B-1----:R-:W-:Y:S05]  /*82a0*/  WARPSYNC.COLLECTIVE R15, `(.L_x_186) ;  /* 0x000000000f0c7348 */ /* 0x002fea0003c00000 */
[----:B------:R-:W-:Y:S02]  /*82b0*/  ELECT P6, UR62, PT ;  /* 0x00000000003e782f */ /* 0x000fe400038c0000 */
[----:B------:R-:W-:Y:S01]  /*82c0*/  MOV R14, UR62 ;  /* 0x0000003e000e7c02 */ /* 0x000fe20008000f00 */
[----:B-1----:R-:W-:Y:S10]  /*82d0*/  ENDCOLLECTIVE ;  /* 0x000000000000791b */ /* 0x002ff40003800000 */
.L_x_186:
[----:B------:R-:W-:Y:S05]  /*82e0*/  BSYNC B0 ;  /* 0x0000000000007941 */ /* 0x000fea0003800000 */
.L_x_185:
[----:B------:R-:W-:Y:S05]  /*82f0*/  BRA `(.L_x_187) ;  /* 0xfffffff400807947 */ /* 0x000fea000383ffff */
.L_x_164:
[----:B--2---:R2:W3:Y:S02]  /*8300*/  SYNCS.PHASECHK.TRANS64.TRYWAIT P0, [R7+URZ], R4 ;  /* 0x00000004070075a7 */ /* 0x0044e4000800017f */
[----:B---3--:R-:W-:Y:S05]  /*8310*/  @!P0 NANOSLEEP.SYNCS 0x989680 ;  /* 0x009896800000895d */ /* 0x008fea0003900000 */
[----:B------:R-:W3:Y:S02]  /*8320*/  @!P0 SYNCS.PHASECHK.TRANS64 P0, [R7+URZ], R4 ;  /* 0x00000004070085a7 */ /* 0x000ee4000800007f */
[----:B---3--:R-:W-:Y:S05]  /*8330*/  @!P0 BRA `(.L_x_164) ;  /* 0xfffffffc00f08947 */ /* 0x008fea000383ffff */
[----:B------:R-:W-:Y:S05]  /*8340*/  BRA `(.L_x_188) ;  /* 0xfffffff400bc7947 */ /* 0x000fea000383ffff */
.L_x_165:
[----:B--2---:R2:W3:Y:S02]  /*8350*/  SYNCS.PHASECHK.TRANS64.TRYWAIT P0, [R8+URZ], R5 ;  /* 0x00000005080075a7 */ /* 0x0044e4000800017f */
[----:B---3--:R-:W-:Y:S05]  /*8360*/  @!P0 NANOSLEEP.SYNCS 0x989680 ;  /* 0x009896800000895d */ /* 0x008fea0003900000 */
[----:B------:R-:W3:Y:S02]  /*8370*/  @!P0 SYNCS.PHASECHK.TRANS64 P0, [R8+URZ], R5 ;  /* 0x00000005080085a7 */ /* 0x000ee4000800007f */
[----:B---3--:R-:W-:Y:S05]  /*8380*/  @!P0 BRA `(.L_x_165) ;  /* 0xfffffffc00f08947 */ /* 0x008fea000383ffff */
[----:B------:R-:W-:Y:S05]  /*8390*/  BRA `(.L_x_189) ;  /* 0xfffffff400cc7947 */ /* 0x000fea000383ffff */
.L_x_166:
[----:B--2---:R2:W3:Y:S02]  /*83a0*/  SYNCS.PHASECHK.TRANS64.TRYWAIT P0, [R9+URZ], R4 ;  /* 0x00000004090075a7 */ /* 0x0044e4000800017f */
[----:B---3--:R-:W-:Y:S05]  /*83b0*/  @!P0 NANOSLEEP.SYNCS 0x989680 ;  /* 0x009896800000895d */ /* 0x008fea0003900000 */
[----:B------:R-:W3:Y:S02]  /*83c0*/  @!P0 SYNCS.PHASECHK.TRANS64 P0, [R9+URZ], R4 ;  /* 0x00000004090085a7 */ /* 0x000ee4000800007f */
[----:B---3--:R-:W-:Y:S05]  /*83d0*/  @!P0 BRA `(.L_x_166) ;  /* 0xfffffffc00f08947 */ /* 0x008fea000383ffff */
[----:B------:R-:W-:Y:S05]  /*83e0*/  BRA `(.L_x_190) ;  /* 0xfffffff400dc7947 */ /* 0x000fea000383ffff */
.L_x_167:
[----:B--2---:R2:W3:Y:S02]  /*83f0*/  SYNCS.PHASECHK.TRANS64.TRYWAIT P0, [R8+URZ], R5 ;  /* 0x00000005080075a7 */ /* 0x0044e4000800017f */
[----:B---3--:R-:W-:Y:S05]  /*8400*/  @!P0 NANOSLEEP.SYNCS 0x989680 ;  /* 0x009896800000895d */ /* 0x008fea0003900000 */
[----:B------:R-:W3:Y:S02]  /*8410*/  @!P0 SYNCS.PHASECHK.TRANS64 P0, [R8+URZ], R5 ;  /* 0x00000005080085a7 */ /* 0x000ee4000800007f */
[----:B---3--:R-:W-:Y:S05]  /*8420*/  @!P0 BRA `(.L_x_167) ;  /* 0xfffffffc00f08947 */ /* 0x008fea000383ffff */
[----:B------:R-:W-:Y:S05]  /*8430*/  BRA `(.L_x_191) ;  /* 0xfffffff400ec7947 */ /* 0x000fea000383ffff */
.L_x_168:
[----:B---3--:R3:W4:Y:S02]  /*8440*/  SYNCS.PHASECHK.TRANS64.TRYWAIT P0, [R11+URZ], R6 ;  /* 0x000000060b0075a7 */ /* 0x008724000800017f */
[----:B----4-:R-:W-:Y:S05]  /*8450*/  @!P0 NANOSLEEP.SYNCS 0x989680 ;  /* 0x009896800000895d */ /* 0x010fea0003900000 */
[----:B------:R-:W4:Y:S02]  /*8460*/  @!P0 SYNCS.PHASECHK.TRANS64 P0, [R11+URZ], R6 ;  /* 0x000000060b0085a7 */ /* 0x000f24000800007f */
[----:B----4-:R-:W-:Y:S05]  /*8470*/  @!P0 BRA `(.L_x_168) ;  /* 0xfffffffc00f08947 */ /* 0x010fea000383ffff */
[----:B------:R-:W-:Y:S05]  /*8480*/  BRA `(.L_x_192) ;  /* 0xfffffff400f47947 */ /* 0x000fea000383ffff */
.L_x_193:
[----:B------:R-:W-:-:S00]  /*8490*/  BRA `(.L_x_193) ;  /* 0xfffffffc00fc7947 */ /* 0x000fc0000383ffff */
[----:B------:R-:W-:-:S00]  /*84a0*/  NOP ;  /* 0x0000000000007918 */ /* 0x000fc00000000000 */
        /* <DEDUP_REMOVED lines=13> */
.L_x_194:


//--------------------- .nv.global.init           --------------------------
	.section	.nv.global.init,"aw",@progbits
.nv.global.init:
	.type		$str$22,@object
	.size		$str$22,($str$26 - $str$22)
$str$22:
        /*0000*/ 	.byte	0x6b, 0x5f, 0x74, 0x69, 0x6c, 0x65, 0x5f, 0x63, 0x6f, 0x75, 0x6e, 0x74, 0x20, 0x3e, 0x3d, 0x20
        /*0010*/ 	.byte	0x31, 0x00
	.type		$str$26,@object
	.size		$str$26,($str$27 - $str$26)
$str$26:
        /*0012*/ 	.byte	0x28, 0x61, 0x64, 0x64, 0x72, 0x65, 0x73, 0x73, 0x20, 0x26, 0x20, 0x6d, 0x61, 0x73, 0x6b, 0x29
        /*0022*/ 	.byte	0x20, 0x3d, 0x3d, 0x20, 0x30, 0x00
	.type		$str$27,@object
	.size		$str$27,($str$23 - $str$27)
$str$27:
        /*0028*/ 	.byte	0x2f, 0x74, 0x6d, 0x70, 0x2f, 0x63, 0x75, 0x74, 0x6c, 0x61, 0x73, 0x73, 0x5f, 0x73, 0x77, 0x65
        /*0038*/ 	.byte	0x65, 0x70, 0x5f, 0x73, 0x72, 0x63, 0x2f, 0x69, 0x6e, 0x63, 0x6c, 0x75, 0x64, 0x65, 0x2f, 0x63
        /*0048*/ 	.byte	0x75, 0x74, 0x65, 0x2f, 0x70, 0x6f, 0x69, 0x6e, 0x74, 0x65, 0x72, 0x5f, 0x66, 0x6c, 0x61, 0x67
        /*0058*/ 	.byte	0x67, 0x65, 0x64, 0x2e, 0x68, 0x70, 0x70, 0x00
	.type		$str$23,@object
	.size		$str$23,(__unnamed_2 - $str$23)
$str$23:
        /*0060*/ 	.byte	0x2f, 0x74, 0x6d, 0x70, 0x2f, 0x63, 0x75, 0x74, 0x6c, 0x61, 0x73, 0x73, 0x5f, 0x73, 0x77, 0x65
        /*0070*/ 	.byte	0x65, 0x70, 0x5f, 0x73, 0x72, 0x63, 0x2f, 0x69, 0x6e, 0x63, 0x6c, 0x75, 0x64, 0x65, 0x2f, 0x63
        /*0080*/ 	.byte	0x75, 0x74, 0x6c, 0x61, 0x73, 0x73, 0x2f, 0x67, 0x65, 0x6d, 0x6d, 0x2f, 0x63, 0x6f, 0x6c, 0x6c
        /*0090*/ 	.byte	0x65, 0x63, 0x74, 0x69, 0x76, 0x65, 0x2f, 0x73, 0x6d, 0x39, 0x30, 0x5f, 0x6d, 0x6d, 0x61, 0x5f
        /*00a0*/ 	.byte	0x74, 0x6d, 0x61, 0x5f, 0x67, 0x6d, 0x6d, 0x61, 0x5f, 0x73, 0x73, 0x5f, 0x77, 0x61, 0x72, 0x70
        /*00b0*/ 	.byte	0x73, 0x70, 0x65, 0x63, 0x69, 0x61, 0x6c, 0x69, 0x7a, 0x65, 0x64, 0x2e, 0x68, 0x70, 0x70, 0x00
	.type		__unnamed_2,@object
	.size		__unnamed_2,(__unnamed_1 - __unnamed_2)
__unnamed_2:
        /*00c0*/ 	.byte	0x61, 0x75, 0x74, 0x6f, 0x20, 0x63, 0x75, 0x74, 0x65, 0x3a, 0x3a, 0x61, 0x73, 0x5f, 0x70, 0x6f
        /* <DEDUP_REMOVED lines=27> */
        /*0280*/ 	.byte	0x36, 0x3e, 0x3e, 0x3e, 0x3e, 0x3e, 0x5d, 0x00
	.type		__unnamed_1,@object
	.size		__unnamed_1,(.L_0 - __unnamed_1)
__unnamed_1:
        /* <DEDUP_REMOVED lines=181> */
        /*0dd8*/ 	.byte	0x69, 0x74, 0x79, 0x5d, 0x00
.L_0:


//--------------------- .nv.shared._ZN7cutlass13device_kernelINS_4gemm6kernel13GemmUniversalIN4cute5tupleIJiiiiEEENS1_10collective13CollectiveMmaINS1_34MainloopSm90TmaGmmaWarpSpecializedILi6ENS5_IJNS4_1CILi2EEENSA_ILi1EEESC_EEENS1_35KernelTmaWarpSpecializedCooperativeEEENS5_IJNSA_ILi128EEESG_NSA_ILi64EEEEEENS_6half_tENS5_IJlSC_lEEESJ_SK_NS4_8TiledMMAINS4_8MMA_AtomIJNS4_4SM904GMMA26MMA_64x128x16_F32F16F16_SSILNSO_5MajorE0ELSQ_0ELNSO_7ScaleInE1ELSR_1EEEEEENS4_6LayoutISD_NS5_IJSC_NSA_ILi0EEESV_EEEEENS5_IJNS4_10UnderscoreESY_SY_EEEEENS4_13SM90_TMA_LOADENS4_14ComposedLayoutINS4_7SwizzleILi3ELi4ELi3EEENS4_18smem_ptr_flag_bitsILi16EEENSU_INS5_IJNSA_ILi8EEESH_EEENS5_IJSH_SC_EEEEEEEvNS4_8identityENS4_23SM90_TMA_LOAD_MULTICASTES1B_vS1C_EENS_8epilogue10collective18CollectiveEpilogueINS1F_22Sm90TmaWarpSpecializedILi4ELi2ELi16ELb1ELb0EEEJSI_NS5_IJSG_NSA_ILi32EEEEEESJ_SK_SJ_SK_NS1F_6fusion15FusionCallbacksIS1J_NS1M_23LinCombPerRowBiasEltActINS1F_6thread4ReLuESJ_fSJ_SJ_fLi8ELNS_15FloatRoundStyleE2EEESI_S1L_JEEES11_NS12_INS13_ILi2ELi4ELi3EEES16_NSU_INS5_IJS17_S1K_EEENS5_IJS1K_SC_EEEEEEENS4_17SM75_U32x4_LDSM_NENS4_14SM90_TMA_STOREES1Y_NS4_17SM90_U32x4_STSM_NENS4_9Copy_AtomIJS21_SJ_EEEvEEEvvEEEEvNT_6ParamsE --------------------------
	.section	.nv.shared._ZN7cutlass13device_kernelINS_4gemm6kernel13GemmUniversalIN4cute5tupleIJiiiiEEENS1_10collective13CollectiveMmaINS1_34MainloopSm90TmaGmmaWarpSpecializedILi6ENS5_IJNS4_1CILi2EEENSA_ILi1EEESC_EEENS1_35KernelTmaWarpSpecializedCooperativeEEENS5_IJNSA_ILi128EEESG_NSA_ILi64EEEEEENS_6half_tENS5_IJlSC_lEEESJ_SK_NS4_8TiledMMAINS4_8MMA_AtomIJNS4_4SM904GMMA26MMA_64x128x16_F32F16F16_SSILNSO_5MajorE0ELSQ_0ELNSO_7ScaleInE1ELSR_1EEEEEENS4_6LayoutISD_NS5_IJSC_NSA_ILi0EEESV_EEEEENS5_IJNS4_10UnderscoreESY_SY_EEEEENS4_13SM90_TMA_LOADENS4_14ComposedLayoutINS4_7SwizzleILi3ELi4ELi3EEENS4_18smem_ptr_flag_bitsILi16EEENSU_INS5_IJNSA_ILi8EEESH_EEENS5_IJSH_SC_EEEEEEEvNS4_8identityENS4_23SM90_TMA_LOAD_MULTICASTES1B_vS1C_EENS_8epilogue10collective18CollectiveEpilogueINS1F_22Sm90TmaWarpSpecializedILi4ELi2ELi16ELb1ELb0EEEJSI_NS5_IJSG_NSA_ILi32EEEEEESJ_SK_SJ_SK_NS1F_6fusion15FusionCallbacksIS1J_NS1M_23LinCombPerRowBiasEltActINS1F_6thread4ReLuESJ_fSJ_SJ_fLi8ELNS_15FloatRoundStyleE2EEESI_S1L_JEEES11_NS12_INS13_ILi2ELi4ELi3EEES16_NSU_INS5_IJS17_S1K_EEENS5_IJS1K_SC_EEEEEEENS4_17SM75_U32x4_LDSM_NENS4_14SM90_TMA_STOREES1Y_NS4_17SM90_U32x4_STSM_NENS4_9Copy_AtomIJS21_SJ_EEEvEEEvvEEEEvNT_6ParamsE,"aw",@nobits
	.sectionflags	@""
	.align	16
	.zero		1024


//--------------------- .nv.shared.reserved.0     --------------------------
	.section	.nv.shared.reserved.0,"aw",@nobits
	.weak		__nv_reservedSMEM_offset_0_alias
	.size		__nv_reservedSMEM_offset_0_alias, 0, 0
	.other		__nv_reservedSMEM_offset_0_alias,@"STO_CUDA_RESERVED_SHARED STV_DEFAULT"
__nv_reservedSMEM_offset_0_alias:
	.zero		0


//--------------------- .nv.global                --------------------------
	.section	.nv.global,"aw",@nobits
.nv.global:
	.type		_ZN39_INTERNAL_7d2364b0_4_k_cu_1747b06d_27904cute1_E,@object
	.size		_ZN39_INTERNAL_7d2364b0_4_k_cu_1747b06d_27904cute1_E,(_ZN39_INTERNAL_7d2364b0_4_k_cu_1747b06d_27904cuda3std3__45__cpo6cbeginE - _ZN39_INTERNAL_7d2364b0_4_k_cu_1747b06d_27904cute1_E)
_ZN39_INTERNAL_7d2364b0_4_k_cu_1747b06d_27904cute1_E:
	.zero		1
	.type		_ZN39_INTERNAL_7d2364b0_4_k_cu_1747b06d_27904cuda3std3__45__cpo6cbeginE,@object
	.size		_ZN39_INTERNAL_7d2364b0_4_k_cu_1747b06d_27904cuda3std3__45__cpo6cbeginE,(_ZN39_INTERNAL_7d2364b0_4_k_cu_1747b06d_27904cuda3std3__48in_placeE - _ZN39_INTERNAL_7d2364b0_4_k_cu_1747b06d_27904cuda3std3__45__cpo6cbeginE)
_ZN39_INTERNAL_7d2364b0_4_k_cu_1747b06d_27904cuda3std3__45__cpo6cbeginE:
	.zero		1
	.type		_ZN39_INTERNAL_7d2364b0_4_k_cu_1747b06d_27904cuda3std3__48in_placeE,@object
	.size		_ZN39_INTERNAL_7d2364b0_4_k_cu_1747b06d_27904cuda3std3__48in_placeE,(_ZN39_INTERNAL_7d2364b0_4_k_cu_1747b06d_27904cuda3std6ranges3__45__cpo9iter_moveE - _ZN39_INTERNAL_7d2364b0_4_k_cu_1747b06d_27904cuda3std3__48in_placeE)
_ZN39_INTERNAL_7d2364b0_4_k_cu_1747b06d_27904cuda3std3__48in_placeE:
	.zero		1
	.type		_ZN39_INTERNAL_7d2364b0_4_k_cu_1747b06d_27904cuda3std6ranges3__45__cpo9iter_moveE,@object
	.size		_ZN39_INTERNAL_7d2364b0_4_k_cu_1747b06d_27904cuda3std6ranges3__45__cpo9iter_moveE,(_ZN39_INTERNAL_7d2364b0_4_k_cu_1747b06d_27904cuda3std3__45__cpo5beginE - _ZN39_INTERNAL_7d2364b0_4_k_cu_1747b06d_27904cuda3std6ranges3__45__cpo9iter_moveE)
_ZN39_INTERNAL_7d2364b0_4_k_cu_1747b06d_27904cuda3std6ranges3__45__cpo9iter_moveE:
	.zero		1
	.type		_ZN39_INTERNAL_7d2364b0_4_k_cu_1747b06d_27904cuda3std3__45__cpo5beginE,@object
	.size		_ZN39_INTERNAL_7d2364b0_4_k_cu_1747b06d_27904cuda3std3__45__cpo5beginE,(_ZN39_INTERNAL_7d2364b0_4_k_cu_1747b06d_27904cuda3std3__441_GLOBAL__N__7d2364b0_4_k_cu_1747b06d_27906ignoreE - _ZN39_INTERNAL_7d2364b0_4_k_cu_1747b06d_27904cuda3std3__45__cpo5beginE)
_ZN39_INTERNAL_7d2364b0_4_k_cu_1747b06d_27904cuda3std3__45__cpo5beginE:
	.zero		1
	.type		_ZN39_INTERNAL_7d2364b0_4_k_cu_1747b06d_27904cuda3std3__441_GLOBAL__N__7d2364b0_4_k_cu_1747b06d_27906ignoreE,@object
	.size		_ZN39_INTERNAL_7d2364b0_4_k_cu_1747b06d_27904cuda3std3__441_GLOBAL__N__7d2364b0_4_k_cu_1747b06d_27906ignoreE,(_ZN39_INTERNAL_7d2364b0_4_k_cu_1747b06d_27904cute7productE - _ZN39_INTERNAL_7d2364b0_4_k_cu_1747b06d_27904cuda3std3__441_GLOBAL__N__7d2364b0_4_k_cu_1747b06d_27906ignoreE)
_ZN39_INTERNAL_7d2364b0_4_k_cu_1747b06d_27904cuda3std3__441_GLOBAL__N__7d2364b0_4_k_cu_1747b06d_27906ignoreE:
	.zero		1
	.type		_ZN39_INTERNAL_7d2364b0_4_k_cu_1747b06d_27904cute7productE,@object
	.size		_ZN39_INTERNAL_7d2364b0_4_k_cu_1747b06d_27904cute7productE,(_ZN39_INTERNAL_7d2364b0_4_k_cu_1747b06d_27904cuda3std3__45__cpo3endE - _ZN39_INTERNAL_7d2364b0_4_k_cu_1747b06d_27904cute7productE)
_ZN39_INTERNAL_7d2364b0_4_k_cu_1747b06d_27904cute7productE:
	.zero		1
	.type		_ZN39_INTERNAL_7d2364b0_4_k_cu_1747b06d_27904cuda3std3__45__cpo3endE,@object
	.size		_ZN39_INTERNAL_7d2364b0_4_k_cu_1747b06d_27904cuda3std3__45__cpo3endE,(_ZN39_INTERNAL_7d2364b0_4_k_cu_1747b06d_27904cuda3std3__419piecewise_constructE - _ZN39_INTERNAL_7d2364b0_4_k_cu_1747b06d_27904cuda3std3__45__cpo3endE)
_ZN39_INTERNAL_7d2364b0_4_k_cu_1747b06d_27904cuda3std3__45__cpo3endE:
	.zero		1
	.type		_ZN39_INTERNAL_7d2364b0_4_k_cu_1747b06d_27904cuda3std3__419piecewise_constructE,@object
	.size		_ZN39_INTERNAL_7d2364b0_4_k_cu_1747b06d_27904cuda3std3__419piecewise_constructE,(_ZN39_INTERNAL_7d2364b0_4_k_cu_1747b06d_27904cuda3std3__45__cpo4cendE - _ZN39_INTERNAL_7d2364b0_4_k_cu_1747b06d_27904cuda3std3__419piecewise_constructE)
_ZN39_INTERNAL_7d2364b0_4_k_cu_1747b06d_27904cuda3std3__419piecewise_constructE:
	.zero		1
	.type		_ZN39_INTERNAL_7d2364b0_4_k_cu_1747b06d_27904cuda3std3__45__cpo4cendE,@object
	.size		_ZN39_INTERNAL_7d2364b0_4_k_cu_1747b06d_27904cuda3std3__45__cpo4cendE,(_ZN39_INTERNAL_7d2364b0_4_k_cu_1747b06d_27904cuda3std6ranges3__45__cpo4swapE - _ZN39_INTERNAL_7d2364b0_4_k_cu_1747b06d_27904cuda3std3__45__cpo4cendE)
_ZN39_INTERNAL_7d2364b0_4_k_cu_1747b06d_27904cuda3std3__45__cpo4cendE:
	.zero		1
	.type		_ZN39_INTERNAL_7d2364b0_4_k_cu_1747b06d_27904cuda3std6ranges3__45__cpo4swapE,@object
	.size		_ZN39_INTERNAL_7d2364b0_4_k_cu_1747b06d_27904cuda3std6ranges3__45__cpo4swapE,(.L_9 - _ZN39_INTERNAL_7d2364b0_4_k_cu_1747b06d_27904cuda3std6ranges3__45__cpo4swapE)
_ZN39_INTERNAL_7d2364b0_4_k_cu_1747b06d_27904cuda3std6ranges3__45__cpo4swapE:
	.zero		1
.L_9:


//--------------------- .nv.constant0._ZN7cutlass13device_kernelINS_4gemm6kernel13GemmUniversalIN4cute5tupleIJiiiiEEENS1_10collective13CollectiveMmaINS1_34MainloopSm90TmaGmmaWarpSpecializedILi6ENS5_IJNS4_1CILi2EEENSA_ILi1EEESC_EEENS1_35KernelTmaWarpSpecializedCooperativeEEENS5_IJNSA_ILi128EEESG_NSA_ILi64EEEEEENS_6half_tENS5_IJlSC_lEEESJ_SK_NS4_8TiledMMAINS4_8MMA_AtomIJNS4_4SM904GMMA26MMA_64x128x16_F32F16F16_SSILNSO_5MajorE0ELSQ_0ELNSO_7ScaleInE1ELSR_1EEEEEENS4_6LayoutISD_NS5_IJSC_NSA_ILi0EEESV_EEEEENS5_IJNS4_10UnderscoreESY_SY_EEEEENS4_13SM90_TMA_LOADENS4_14ComposedLayoutINS4_7SwizzleILi3ELi4ELi3EEENS4_18smem_ptr_flag_bitsILi16EEENSU_INS5_IJNSA_ILi8EEESH_EEENS5_IJSH_SC_EEEEEEEvNS4_8identityENS4_23SM90_TMA_LOAD_MULTICASTES1B_vS1C_EENS_8epilogue10collective18CollectiveEpilogueINS1F_22Sm90TmaWarpSpecializedILi4ELi2ELi16ELb1ELb0EEEJSI_NS5_IJSG_NSA_ILi32EEEEEESJ_SK_SJ_SK_NS1F_6fusion15FusionCallbacksIS1J_NS1M_23LinCombPerRowBiasEltActINS1F_6thread4ReLuESJ_fSJ_SJ_fLi8ELNS_15FloatRoundStyleE2EEESI_S1L_JEEES11_NS12_INS13_ILi2ELi4ELi3EEES16_NSU_INS5_IJS17_S1K_EEENS5_IJS1K_SC_EEEEEEENS4_17SM75_U32x4_LDSM_NENS4_14SM90_TMA_STOREES1Y_NS4_17SM90_U32x4_STSM_NENS4_9Copy_AtomIJS21_SJ_EEEvEEEvvEEEEvNT_6ParamsE --------------------------
	.section	.nv.constant0._ZN7cutlass13device_kernelINS_4gemm6kernel13GemmUniversalIN4cute5tupleIJiiiiEEENS1_10collective13CollectiveMmaINS1_34MainloopSm90TmaGmmaWarpSpecializedILi6ENS5_IJNS4_1CILi2EEENSA_ILi1EEESC_EEENS1_35KernelTmaWarpSpecializedCooperativeEEENS5_IJNSA_ILi128EEESG_NSA_ILi64EEEEEENS_6half_tENS5_IJlSC_lEEESJ_SK_NS4_8TiledMMAINS4_8MMA_AtomIJNS4_4SM904GMMA26MMA_64x128x16_F32F16F16_SSILNSO_5MajorE0ELSQ_0ELNSO_7ScaleInE1ELSR_1EEEEEENS4_6LayoutISD_NS5_IJSC_NSA_ILi0EEESV_EEEEENS5_IJNS4_10UnderscoreESY_SY_EEEEENS4_13SM90_TMA_LOADENS4_14ComposedLayoutINS4_7SwizzleILi3ELi4ELi3EEENS4_18smem_ptr_flag_bitsILi16EEENSU_INS5_IJNSA_ILi8EEESH_EEENS5_IJSH_SC_EEEEEEEvNS4_8identityENS4_23SM90_TMA_LOAD_MULTICASTES1B_vS1C_EENS_8epilogue10collective18CollectiveEpilogueINS1F_22Sm90TmaWarpSpecializedILi4ELi2ELi16ELb1ELb0EEEJSI_NS5_IJSG_NSA_ILi32EEEEEESJ_SK_SJ_SK_NS1F_6fusion15FusionCallbacksIS1J_NS1M_23LinCombPerRowBiasEltActINS1F_6thread4ReLuESJ_fSJ_SJ_fLi8ELNS_15FloatRoundStyleE2EEESI_S1L_JEEES11_NS12_INS13_ILi2ELi4ELi3EEES16_NSU_INS5_IJS17_S1K_EEENS5_IJS1K_SC_EEEEEEENS4_17SM75_U32x4_LDSM_NENS4_14SM90_TMA_STOREES1Y_NS4_17SM90_U32x4_STSM_NENS4_9Copy_AtomIJS21_SJ_EEEvEEEvvEEEEvNT_6ParamsE,"a",@progbits
	.sectionflags	@""
	.align	4
.nv.constant0._ZN7cutlass13device_kernelINS_4gemm6kernel13GemmUniversalIN4cute5tupleIJiiiiEEENS1_10collective13CollectiveMmaINS1_34MainloopSm90TmaGmmaWarpSpecializedILi6ENS5_IJNS4_1CILi2EEENSA_ILi1EEESC_EEENS1_35KernelTmaWarpSpecializedCooperativeEEENS5_IJNSA_ILi128EEESG_NSA_ILi64EEEEEENS_6half_tENS5_IJlSC_lEEESJ_SK_NS4_8TiledMMAINS4_8MMA_AtomIJNS4_4SM904GMMA26MMA_64x128x16_F32F16F16_SSILNSO_5MajorE0ELSQ_0ELNSO_7ScaleInE1ELSR_1EEEEEENS4_6LayoutISD_NS5_IJSC_NSA_ILi0EEESV_EEEEENS5_IJNS4_10UnderscoreESY_SY_EEEEENS4_13SM90_TMA_LOADENS4_14ComposedLayoutINS4_7SwizzleILi3ELi4ELi3EEENS4_18smem_ptr_flag_bitsILi16EEENSU_INS5_IJNSA_ILi8EEESH_EEENS5_IJSH_SC_EEEEEEEvNS4_8identityENS4_23SM90_TMA_LOAD_MULTICASTES1B_vS1C_EENS_8epilogue10collective18CollectiveEpilogueINS1F_22Sm90TmaWarpSpecializedILi4ELi2ELi16ELb1ELb0EEEJSI_NS5_IJSG_NSA_ILi32EEEEEESJ_SK_SJ_SK_NS1F_6fusion15FusionCallbacksIS1J_NS1M_23LinCombPerRowBiasEltActINS1F_6thread4ReLuESJ_fSJ_SJ_fLi8ELNS_15FloatRoundStyleE2EEESI_S1L_JEEES11_NS12_INS13_ILi2ELi4ELi3EEES16_NSU_INS5_IJS17_S1K_EEENS5_IJS1K_SC_EEEEEEENS4_17SM75_U32x4_LDSM_NENS4_14SM90_TMA_STOREES1Y_NS4_17SM90_U32x4_STSM_NENS4_9Copy_AtomIJS21_SJ_EEEvEEEvvEEEEvNT_6ParamsE:
	.zero		2432


//--------------------- SYMBOLS --------------------------

	.type		.nv.reservedSmem.offset0,@object
	.size		.nv.reservedSmem.offset0,0x4
	.type		__assertfail,@function
